	.target	sm_100a

	.elftype	@"ET_EXEC"


//--------------------- .note.nv.tkinfo           --------------------------
	.section	.note.nv.tkinfo,"",@"SHT_NOTE"
	.sectionflags	@"SHF_NOTE_NV_TKINFO"
	.tkinfo
        /*0018*/ 	.word	0x00000002
        /*0030*/ 	.string	""
        /*0030*/ 	.string	"ptxas"
        /*0030*/ 	.string	"Cuda compilation tools, release 13.0, V13.0.88"
        /*0030*/ 	.string	"Build cuda_13.0.r13.0/compiler.36424714_0"
        /*0030*/ 	.string	"-arch sm_100a -m 64 "



//--------------------- .note.nv.cuinfo           --------------------------
	.section	.note.nv.cuinfo,"",@"SHT_NOTE"
	.sectionflags	@"SHF_NOTE_NV_CUINFO"
        /*0018*/ 	.short	0x0002
        /*001a*/ 	.short	0x0064
        /*001c*/ 	.short	0x0082
	.zero		2


//--------------------- .nv.info                  --------------------------
	.section	.nv.info,"",@"SHT_CUDA_INFO"
	.align	4


	//----- nvinfo : EIATTR_REGCOUNT
	.align		4
        /*0000*/ 	.byte	0x04, 0x2f
        /*0002*/ 	.short	(.L_19 - .L_18)
	.align		4
.L_18:
        /*0004*/ 	.word	index@(_ZN7cutlass13device_kernelINS_4gemm6kernel13GemmUniversalIN4cute5tupleIJiiiiEEENS1_10collective13CollectiveMmaINS1_35MainloopSm100TmaUmmaWarpSpecializedILi12ELi2ELi4ENS5_IJNS4_1CILi1EEESB_SB_EEEEENS5_IJNSA_ILi128EEESE_NSA_ILi32EEEEEENS_6half_tENS5_IJlSB_lEEESH_SI_NS4_8TiledMMAINS4_8MMA_AtomIJNS4_20SM100_MMA_F16BF16_SSISH_SH_fLi128ELi128ELNS4_4UMMA5MajorE0ELSN_0ELNSM_7ScaleInE0ELSO_0EEEEEENS4_6LayoutISC_NS5_IJNSA_ILi0EEESS_SS_EEEEENS5_IJNS4_10UnderscoreESV_SV_EEEEENS4_13SM90_TMA_LOADENS4_14ComposedLayoutINS4_7SwizzleILi2ELi4ELi3EEENS4_18smem_ptr_flag_bitsILi16EEENSR_INS5_IJNSA_ILi8EEESF_EEENS5_IJSF_SB_EEEEEEEvNS4_8identityESY_S18_vS19_EENS_8epilogue10collective18CollectiveEpilogueINS1B_23Sm100TmaWarpSpecializedILi4ELi2ELi32ELb1ELb0EEEJSG_NS5_IJNSR_ISE_SB_EENSR_ISF_SB_EEEEESH_SI_SH_SI_NS1B_6fusion15FusionCallbacksIS1F_NS1J_17LinearCombinationISH_fSH_fLNS_15FloatRoundStyleE2EEESG_S1I_JEEENS4_5SM1004TMEM4LOAD26SM100_TMEM_LOAD_32dp32b32xESY_S18_NS4_39AutoVectorizingCopyWithAssumedAlignmentILi128EEENS4_14SM90_TMA_STOREES18_S1U_S1U_EEEvvEEEEvNT_6ParamsE)
        /*0008*/ 	.word	0x0000006e


	//----- nvinfo : EIATTR_FRAME_SIZE
	.align		4
.L_19:
        /*000c*/ 	.byte	0x04, 0x11
        /*000e*/ 	.short	(.L_21 - .L_20)
	.align		4
.L_20:
        /*0010*/ 	.word	index@($__internal_2_$__cuda_sm10x_tcgen05_guardrail_trap_unallocated_columns_being_dealloced)
        /*0014*/ 	.word	0x00000000


	//----- nvinfo : EIATTR_FRAME_SIZE
	.align		4
.L_21:
        /*0018*/ 	.byte	0x04, 0x11
        /*001a*/ 	.short	(.L_23 - .L_22)
	.align		4
.L_22:
        /*001c*/ 	.word	index@($__internal_1_$__cuda_sm10x_tcgen05_guardrail_trap_phase_invalid_during_alloc)
        /*0020*/ 	.word	0x00000000


	//----- nvinfo : EIATTR_FRAME_SIZE
	.align		4
.L_23:
        /*0024*/ 	.byte	0x04, 0x11
        /*0026*/ 	.short	(.L_25 - .L_24)
	.align		4
.L_24:
        /*0028*/ 	.word	index@($__internal_0_$__cuda_sm10x_tcgen05_guardrail_trap_col_being_dealloced_not_returned_by_alloc)
        /*002c*/ 	.word	0x00000000


	//----- nvinfo : EIATTR_FRAME_SIZE
	.align		4
.L_25:
        /*0030*/ 	.byte	0x04, 0x11
        /*0032*/ 	.short	(.L_27 - .L_26)
	.align		4
.L_26:
        /*0034*/ 	.word	index@(_ZN7cutlass13device_kernelINS_4gemm6kernel13GemmUniversalIN4cute5tupleIJiiiiEEENS1_10collective13CollectiveMmaINS1_35MainloopSm100TmaUmmaWarpSpecializedILi12ELi2ELi4ENS5_IJNS4_1CILi1EEESB_SB_EEEEENS5_IJNSA_ILi128EEESE_NSA_ILi32EEEEEENS_6half_tENS5_IJlSB_lEEESH_SI_NS4_8TiledMMAINS4_8MMA_AtomIJNS4_20SM100_MMA_F16BF16_SSISH_SH_fLi128ELi128ELNS4_4UMMA5MajorE0ELSN_0ELNSM_7ScaleInE0ELSO_0EEEEEENS4_6LayoutISC_NS5_IJNSA_ILi0EEESS_SS_EEEEENS5_IJNS4_10UnderscoreESV_SV_EEEEENS4_13SM90_TMA_LOADENS4_14ComposedLayoutINS4_7SwizzleILi2ELi4ELi3EEENS4_18smem_ptr_flag_bitsILi16EEENSR_INS5_IJNSA_ILi8EEESF_EEENS5_IJSF_SB_EEEEEEEvNS4_8identityESY_S18_vS19_EENS_8epilogue10collective18CollectiveEpilogueINS1B_23Sm100TmaWarpSpecializedILi4ELi2ELi32ELb1ELb0EEEJSG_NS5_IJNSR_ISE_SB_EENSR_ISF_SB_EEEEESH_SI_SH_SI_NS1B_6fusion15FusionCallbacksIS1F_NS1J_17LinearCombinationISH_fSH_fLNS_15FloatRoundStyleE2EEESG_S1I_JEEENS4_5SM1004TMEM4LOAD26SM100_TMEM_LOAD_32dp32b32xESY_S18_NS4_39AutoVectorizingCopyWithAssumedAlignmentILi128EEENS4_14SM90_TMA_STOREES18_S1U_S1U_EEEvvEEEEvNT_6ParamsE)
        /*0038*/ 	.word	0x00000000


	//----- nvinfo : EIATTR_MIN_STACK_SIZE
	.align		4
.L_27:
        /*003c*/ 	.byte	0x04, 0x12
        /*003e*/ 	.short	(.L_29 - .L_28)
	.align		4
.L_28:
        /*0040*/ 	.word	index@(_ZN7cutlass13device_kernelINS_4gemm6kernel13GemmUniversalIN4cute5tupleIJiiiiEEENS1_10collective13CollectiveMmaINS1_35MainloopSm100TmaUmmaWarpSpecializedILi12ELi2ELi4ENS5_IJNS4_1CILi1EEESB_SB_EEEEENS5_IJNSA_ILi128EEESE_NSA_ILi32EEEEEENS_6half_tENS5_IJlSB_lEEESH_SI_NS4_8TiledMMAINS4_8MMA_AtomIJNS4_20SM100_MMA_F16BF16_SSISH_SH_fLi128ELi128ELNS4_4UMMA5MajorE0ELSN_0ELNSM_7ScaleInE0ELSO_0EEEEEENS4_6LayoutISC_NS5_IJNSA_ILi0EEESS_SS_EEEEENS5_IJNS4_10UnderscoreESV_SV_EEEEENS4_13SM90_TMA_LOADENS4_14ComposedLayoutINS4_7SwizzleILi2ELi4ELi3EEENS4_18smem_ptr_flag_bitsILi16EEENSR_INS5_IJNSA_ILi8EEESF_EEENS5_IJSF_SB_EEEEEEEvNS4_8identityESY_S18_vS19_EENS_8epilogue10collective18CollectiveEpilogueINS1B_23Sm100TmaWarpSpecializedILi4ELi2ELi32ELb1ELb0EEEJSG_NS5_IJNSR_ISE_SB_EENSR_ISF_SB_EEEEESH_SI_SH_SI_NS1B_6fusion15FusionCallbacksIS1F_NS1J_17LinearCombinationISH_fSH_fLNS_15FloatRoundStyleE2EEESG_S1I_JEEENS4_5SM1004TMEM4LOAD26SM100_TMEM_LOAD_32dp32b32xESY_S18_NS4_39AutoVectorizingCopyWithAssumedAlignmentILi128EEENS4_14SM90_TMA_STOREES18_S1U_S1U_EEEvvEEEEvNT_6ParamsE)
        /*0044*/ 	.word	0x00000000
.L_29:


//--------------------- .nv.compat                --------------------------
	.section	.nv.compat,"",@"SHT_CUDA_COMPAT_INFO"
	.align	4
        /*0000*/ 	.byte	0x02, 0x09, 0x01, 0x00, 0x02, 0x02, 0x02, 0x00, 0x02, 0x05, 0x05, 0x00, 0x03, 0x07, 0x01, 0x01
        /*0010*/ 	.byte	0x02, 0x03, 0x01, 0x00, 0x02, 0x06, 0x01, 0x00, 0x04, 0x0b, 0x08, 0x00, 0x09, 0x00, 0x00, 0x00
        /*0020*/ 	.byte	0x00, 0x00, 0x00, 0x00


//--------------------- .nv.info._ZN7cutlass13device_kernelINS_4gemm6kernel13GemmUniversalIN4cute5tupleIJiiiiEEENS1_10collective13CollectiveMmaINS1_35MainloopSm100TmaUmmaWarpSpecializedILi12ELi2ELi4ENS5_IJNS4_1CILi1EEESB_SB_EEEEENS5_IJNSA_ILi128EEESE_NSA_ILi32EEEEEENS_6half_tENS5_IJlSB_lEEESH_SI_NS4_8TiledMMAINS4_8MMA_AtomIJNS4_20SM100_MMA_F16BF16_SSISH_SH_fLi128ELi128ELNS4_4UMMA5MajorE0ELSN_0ELNSM_7ScaleInE0ELSO_0EEEEEENS4_6LayoutISC_NS5_IJNSA_ILi0EEESS_SS_EEEEENS5_IJNS4_10UnderscoreESV_SV_EEEEENS4_13SM90_TMA_LOADENS4_14ComposedLayoutINS4_7SwizzleILi2ELi4ELi3EEENS4_18smem_ptr_flag_bitsILi16EEENSR_INS5_IJNSA_ILi8EEESF_EEENS5_IJSF_SB_EEEEEEEvNS4_8identityESY_S18_vS19_EENS_8epilogue10collective18CollectiveEpilogueINS1B_23Sm100TmaWarpSpecializedILi4ELi2ELi32ELb1ELb0EEEJSG_NS5_IJNSR_ISE_SB_EENSR_ISF_SB_EEEEESH_SI_SH_SI_NS1B_6fusion15FusionCallbacksIS1F_NS1J_17LinearCombinationISH_fSH_fLNS_15FloatRoundStyleE2EEESG_S1I_JEEENS4_5SM1004TMEM4LOAD26SM100_TMEM_LOAD_32dp32b32xESY_S18_NS4_39AutoVectorizingCopyWithAssumedAlignmentILi128EEENS4_14SM90_TMA_STOREES18_S1U_S1U_EEEvvEEEEvNT_6ParamsE --------------------------
	.section	.nv.info._ZN7cutlass13device_kernelINS_4gemm6kernel13GemmUniversalIN4cute5tupleIJiiiiEEENS1_10collective13CollectiveMmaINS1_35MainloopSm100TmaUmmaWarpSpecializedILi12ELi2ELi4ENS5_IJNS4_1CILi1EEESB_SB_EEEEENS5_IJNSA_ILi128EEESE_NSA_ILi32EEEEEENS_6half_tENS5_IJlSB_lEEESH_SI_NS4_8TiledMMAINS4_8MMA_AtomIJNS4_20SM100_MMA_F16BF16_SSISH_SH_fLi128ELi128ELNS4_4UMMA5MajorE0ELSN_0ELNSM_7ScaleInE0ELSO_0EEEEEENS4_6LayoutISC_NS5_IJNSA_ILi0EEESS_SS_EEEEENS5_IJNS4_10UnderscoreESV_SV_EEEEENS4_13SM90_TMA_LOADENS4_14ComposedLayoutINS4_7SwizzleILi2ELi4ELi3EEENS4_18smem_ptr_flag_bitsILi16EEENSR_INS5_IJNSA_ILi8EEESF_EEENS5_IJSF_SB_EEEEEEEvNS4_8identityESY_S18_vS19_EENS_8epilogue10collective18CollectiveEpilogueINS1B_23Sm100TmaWarpSpecializedILi4ELi2ELi32ELb1ELb0EEEJSG_NS5_IJNSR_ISE_SB_EENSR_ISF_SB_EEEEESH_SI_SH_SI_NS1B_6fusion15FusionCallbacksIS1F_NS1J_17LinearCombinationISH_fSH_fLNS_15FloatRoundStyleE2EEESG_S1I_JEEENS4_5SM1004TMEM4LOAD26SM100_TMEM_LOAD_32dp32b32xESY_S18_NS4_39AutoVectorizingCopyWithAssumedAlignmentILi128EEENS4_14SM90_TMA_STOREES18_S1U_S1U_EEEvvEEEEvNT_6ParamsE,"",@"SHT_CUDA_INFO"
	.sectionflags	@""
	.align	4


	//----- nvinfo : EIATTR_CUDA_API_VERSION
	.align		4
        /*0000*/ 	.byte	0x04, 0x37
        /*0002*/ 	.short	(.L_31 - .L_30)
.L_30:
        /*0004*/ 	.word	0x00000082


	//----- nvinfo : EIATTR_KPARAM_INFO
	.align		4
.L_31:
        /*0008*/ 	.byte	0x04, 0x17
        /*000a*/ 	.short	(.L_33 - .L_32)
.L_32:
        /*000c*/ 	.word	0x00000000
        /*0010*/ 	.short	0x0000
        /*0012*/ 	.short	0x0000
        /*0014*/ 	.byte	0x00, 0xf0, 0x01, 0x20


	//----- nvinfo : EIATTR_AT_ENTRY_FRAGMENTS
	.align		4
.L_33:
        /*0018*/ 	.byte	0x04, 0x4f
        /*001a*/ 	.short	(.L_35 - .L_34)


	//   ....[0]....
.L_34:
        /*001c*/ 	.word	0x00000006


	//----- nvinfo : EIATTR_RESERVED_SMEM_USED
	.align		4
.L_35:
        /*0020*/ 	.byte	0x01, 0x41
	.zero		2


	//----- nvinfo : EIATTR_SPARSE_MMA_MASK
	.align		4
        /*0024*/ 	.byte	0x03, 0x50
        /*0026*/ 	.short	0x0000


	//----- nvinfo : EIATTR_TCGEN05_1CTA_USED
	.align		4
        /*0028*/ 	.byte	0x01, 0x51
	.zero		2


	//----- nvinfo : EIATTR_MAXREG_COUNT
	.align		4
        /*002c*/ 	.byte	0x03, 0x1b
        /*002e*/ 	.short	0x00ff


	//----- nvinfo : EIATTR_NUM_BARRIERS
	.align		4
        /*0030*/ 	.byte	0x02, 0x4c
        /*0032*/ 	.byte	0x07
	.zero		1


	//----- nvinfo : EIATTR_EXTERNS
	.align		4
        /*0034*/ 	.byte	0x04, 0x0f
        /*0036*/ 	.short	(.L_37 - .L_36)


	//   ....[0]....
	.align		4
.L_36:
        /*0038*/ 	.word	index@(__assertfail)


	//----- nvinfo : EIATTR_MERCURY_ISA_VERSION
	.align		4
.L_37:
        /*003c*/ 	.byte	0x03, 0x5f
        /*003e*/ 	.short	0x0101


	//----- nvinfo : EIATTR_INT_WARP_WIDE_INSTR_OFFSETS
	.align		4
        /*0040*/ 	.byte	0x04, 0x31
        /*0042*/ 	.short	(.L_39 - .L_38)


	//   ....[0]....
.L_38:
        /*0044*/ 	.word	0x00001ef0


	//   ....[1]....
        /*0048*/ 	.word	0x00003cd0


	//   ....[2]....
        /*004c*/ 	.word	0x00003d00


	//   ....[3]....
        /*0050*/ 	.word	0x00003d50


	//   ....[4]....
        /*0054*/ 	.word	0x00004670


	//   ....[5]....
        /*0058*/ 	.word	0x000046d0


	//   ....[6]....
        /*005c*/ 	.word	0x000047b0


	//   ....[7]....
        /*0060*/ 	.word	0x00004820


	//   ....[8]....
        /*0064*/ 	.word	0x00004930


	//   ....[9]....
        /*0068*/ 	.word	0x000049c0


	//   ....[10]....
        /*006c*/ 	.word	0x00004b90


	//   ....[11]....
        /*0070*/ 	.word	0x00004cf0


	//----- nvinfo : EIATTR_COOP_GROUP_MASK_REGIDS
	.align		4
.L_39:
        /*0074*/ 	.byte	0x04, 0x29
        /*0076*/ 	.short	(.L_41 - .L_40)


	//   ....[0]....
.L_40:
        /*0078*/ 	.word	0xffffffff


	//   ....[1]....
        /*007c*/ 	.word	0xffffffff


	//   ....[2]....
        /*0080*/ 	.word	0xffffffff


	//   ....[3]....
        /*0084*/ 	.word	0xffffffff


	//   ....[4]....
        /*0088*/ 	.word	0xffffffff


	//   ....[5]....
        /*008c*/ 	.word	0xffffffff


	//   ....[6]....
        /*0090*/ 	.word	0xffffffff


	//   ....[7]....
        /*0094*/ 	.word	0xffffffff


	//   ....[8]....
        /*0098*/ 	.word	0xffffffff


	//   ....[9]....
        /*009c*/ 	.word	0xffffffff


	//   ....[10]....
        /*00a0*/ 	.word	0xffffffff


	//   ....[11]....
        /*00a4*/ 	.word	0xffffffff


	//   ....[12]....
        /*00a8*/ 	.word	0xffffffff


	//----- nvinfo : EIATTR_COOP_GROUP_INSTR_OFFSETS
	.align		4
.L_41:
        /*00ac*/ 	.byte	0x04, 0x28
        /*00ae*/ 	.short	(.L_43 - .L_42)


	//   ....[0]....
.L_42:
        /*00b0*/ 	.word	0x00000090


	//   ....[1]....
        /*00b4*/ 	.word	0x000004d0


	//   ....[2]....
        /*00b8*/ 	.word	0x00000770


	//   ....[3]....
        /*00bc*/ 	.word	0x00000910


	//   ....[4]....
        /*00c0*/ 	.word	0x00000a10


	//   ....[5]....
        /*00c4*/ 	.word	0x00000b80


	//   ....[6]....
        /*00c8*/ 	.word	0x00000d20


	//   ....[7]....
        /*00cc*/ 	.word	0x00001dd0


	//   ....[8]....
        /*00d0*/ 	.word	0x00003030


	//   ....[9]....
        /*00d4*/ 	.word	0x00003240


	//   ....[10]....
        /*00d8*/ 	.word	0x00003270


	//   ....[11]....
        /*00dc*/ 	.word	0x00003bc0


	//   ....[12]....
        /*00e0*/ 	.word	0x00003df0


	//----- nvinfo : EIATTR_VRC_CTA_INIT_COUNT
	.align		4
.L_43:
        /*00e4*/ 	.byte	0x02, 0x4a
        /*00e6*/ 	.byte	0x80
	.zero		1


	//----- nvinfo : EIATTR_SYSCALL_OFFSETS
	.align		4
        /*00e8*/ 	.byte	0x04, 0x46
        /*00ea*/ 	.short	(.L_45 - .L_44)


	//   ....[0]....
.L_44:
        /*00ec*/ 	.word	0x00005770


	//   ....[1]....
        /*00f0*/ 	.word	0x00005860


	//   ....[2]....
        /*00f4*/ 	.word	0x00005fd0


	//   ....[3]....
        /*00f8*/ 	.word	0x00006c50


	//   ....[4]....
        /*00fc*/ 	.word	0x000078a0


	//   ....[5]....
        /*0100*/ 	.word	0x000084f0


	//----- nvinfo : EIATTR_MBARRIER_INSTR_OFFSETS
	.align		4
.L_45:
        /*0104*/ 	.byte	0x04, 0x39
        /*0106*/ 	.short	(.L_47 - .L_46)


	//   ....[0]....
.L_46:
        /*0108*/ 	.word	0x000005d0
        /*010c*/ 	.word	0x000000ff
        /*0110*/ 	.word	0x00000000
        /*0114*/ 	.short	0x0100
        /*0116*/ 	.byte	0x05
	.zero		1


	//   ....[1]....
        /*0118*/ 	.word	0x000005e0
        /*011c*/ 	.word	0x000000ff
        /*0120*/ 	.word	0x00000060
        /*0124*/ 	.short	0x0100
        /*0126*/ 	.byte	0x05
	.zero		1


	//   ....[2]....
        /*0128*/ 	.word	0x000005f0
        /*012c*/ 	.word	0x000000ff
        /*0130*/ 	.word	0x00000008
        /*0134*/ 	.short	0x0100
        /*0136*/ 	.byte	0x05
	.zero		1


	//   ....[3]....
        /*0138*/ 	.word	0x00000600
        /*013c*/ 	.word	0x000000ff
        /*0140*/ 	.word	0x00000068
        /*0144*/ 	.short	0x0100
        /*0146*/ 	.byte	0x05
	.zero		1


	//   ....[4]....
        /*0148*/ 	.word	0x00000610
        /*014c*/ 	.word	0x000000ff
        /*0150*/ 	.word	0x00000010
        /*0154*/ 	.short	0x0100
        /*0156*/ 	.byte	0x05
	.zero		1


	//   ....[5]....
        /*0158*/ 	.word	0x00000620
        /*015c*/ 	.word	0x000000ff
        /*0160*/ 	.word	0x00000070
        /*0164*/ 	.short	0x0100
        /*0166*/ 	.byte	0x05
	.zero		1


	//   ....[6]....
        /*0168*/ 	.word	0x00000630
        /*016c*/ 	.word	0x000000ff
        /*0170*/ 	.word	0x00000018
        /*0174*/ 	.short	0x0100
        /*0176*/ 	.byte	0x05
	.zero		1


	//   ....[7]....
        /*0178*/ 	.word	0x00000640
        /*017c*/ 	.word	0x000000ff
        /*0180*/ 	.word	0x00000078
        /*0184*/ 	.short	0x0100
        /*0186*/ 	.byte	0x05
	.zero		1


	//   ....[8]....
        /*0188*/ 	.word	0x00000650
        /*018c*/ 	.word	0x000000ff
        /*0190*/ 	.word	0x00000020
        /*0194*/ 	.short	0x0100
        /*0196*/ 	.byte	0x05
	.zero		1


	//   ....[9]....
        /*0198*/ 	.word	0x00000660
        /*019c*/ 	.word	0x000000ff
        /*01a0*/ 	.word	0x00000080
        /*01a4*/ 	.short	0x0100
        /*01a6*/ 	.byte	0x05
	.zero		1


	//   ....[10]....
        /*01a8*/ 	.word	0x00000670
        /*01ac*/ 	.word	0x000000ff
        /*01b0*/ 	.word	0x00000028
        /*01b4*/ 	.short	0x0100
        /*01b6*/ 	.byte	0x05
	.zero		1


	//   ....[11]....
        /*01b8*/ 	.word	0x00000680
        /*01bc*/ 	.word	0x000000ff
        /*01c0*/ 	.word	0x00000088
        /*01c4*/ 	.short	0x0100
        /*01c6*/ 	.byte	0x05
	.zero		1


	//   ....[12]....
        /*01c8*/ 	.word	0x00000690
        /*01cc*/ 	.word	0x000000ff
        /*01d0*/ 	.word	0x00000030
        /*01d4*/ 	.short	0x0100
        /*01d6*/ 	.byte	0x05
	.zero		1


	//   ....[13]....
        /*01d8*/ 	.word	0x000006a0
        /*01dc*/ 	.word	0x000000ff
        /*01e0*/ 	.word	0x00000090
        /*01e4*/ 	.short	0x0100
        /*01e6*/ 	.byte	0x05
	.zero		1


	//   ....[14]....
        /*01e8*/ 	.word	0x000006b0
        /*01ec*/ 	.word	0x000000ff
        /*01f0*/ 	.word	0x00000038
        /*01f4*/ 	.short	0x0100
        /*01f6*/ 	.byte	0x05
	.zero		1


	//   ....[15]....
        /*01f8*/ 	.word	0x000006c0
        /*01fc*/ 	.word	0x000000ff
        /*0200*/ 	.word	0x00000098
        /*0204*/ 	.short	0x0100
        /*0206*/ 	.byte	0x05
	.zero		1


	//   ....[16]....
        /*0208*/ 	.word	0x000006d0
        /*020c*/ 	.word	0x000000ff
        /*0210*/ 	.word	0x00000040
        /*0214*/ 	.short	0x0100
        /*0216*/ 	.byte	0x05
	.zero		1


	//   ....[17]....
        /*0218*/ 	.word	0x000006e0
        /*021c*/ 	.word	0x000000ff
        /*0220*/ 	.word	0x000000a0
        /*0224*/ 	.short	0x0100
        /*0226*/ 	.byte	0x05
	.zero		1


	//   ....[18]....
        /*0228*/ 	.word	0x000006f0
        /*022c*/ 	.word	0x000000ff
        /*0230*/ 	.word	0x00000048
        /*0234*/ 	.short	0x0100
        /*0236*/ 	.byte	0x05
	.zero		1


	//   ....[19]....
        /*0238*/ 	.word	0x00000700
        /*023c*/ 	.word	0x000000ff
        /*0240*/ 	.word	0x000000a8
        /*0244*/ 	.short	0x0100
        /*0246*/ 	.byte	0x05
	.zero		1


	//   ....[20]....
        /*0248*/ 	.word	0x00000710
        /*024c*/ 	.word	0x000000ff
        /*0250*/ 	.word	0x00000050
        /*0254*/ 	.short	0x0100
        /*0256*/ 	.byte	0x05
	.zero		1


	//   ....[21]....
        /*0258*/ 	.word	0x00000720
        /*025c*/ 	.word	0x000000ff
        /*0260*/ 	.word	0x000000b0
        /*0264*/ 	.short	0x0100
        /*0266*/ 	.byte	0x05
	.zero		1


	//   ....[22]....
        /*0268*/ 	.word	0x00000730
        /*026c*/ 	.word	0x000000ff
        /*0270*/ 	.word	0x00000058
        /*0274*/ 	.short	0x0100
        /*0276*/ 	.byte	0x05
	.zero		1


	//   ....[23]....
        /*0278*/ 	.word	0x00000740
        /*027c*/ 	.word	0x000000ff
        /*0280*/ 	.word	0x000000b8
        /*0284*/ 	.short	0x0100
        /*0286*/ 	.byte	0x05
	.zero		1


	//   ....[24]....
        /*0288*/ 	.word	0x00000880
        /*028c*/ 	.word	0x000000ff
        /*0290*/ 	.word	0x000000c0
        /*0294*/ 	.short	0x0100
        /*0296*/ 	.byte	0x07
	.zero		1


	//   ....[25]....
        /*0298*/ 	.word	0x00000890
        /*029c*/ 	.word	0x000000ff
        /*02a0*/ 	.word	0x000000e0
        /*02a4*/ 	.short	0x0100
        /*02a6*/ 	.byte	0x07
	.zero		1


	//   ....[26]....
        /*02a8*/ 	.word	0x000008a0
        /*02ac*/ 	.word	0x000000ff
        /*02b0*/ 	.word	0x000000c8
        /*02b4*/ 	.short	0x0100
        /*02b6*/ 	.byte	0x07
	.zero		1


	//   ....[27]....
        /*02b8*/ 	.word	0x000008b0
        /*02bc*/ 	.word	0x000000ff
        /*02c0*/ 	.word	0x000000e8
        /*02c4*/ 	.short	0x0100
        /*02c6*/ 	.byte	0x07
	.zero		1


	//   ....[28]....
        /*02c8*/ 	.word	0x000008c0
        /*02cc*/ 	.word	0x000000ff
        /*02d0*/ 	.word	0x000000d0
        /*02d4*/ 	.short	0x0100
        /*02d6*/ 	.byte	0x07
	.zero		1


	//   ....[29]....
        /*02d8*/ 	.word	0x000008d0
        /*02dc*/ 	.word	0x000000ff
        /*02e0*/ 	.word	0x000000f0
        /*02e4*/ 	.short	0x0100
        /*02e6*/ 	.byte	0x07
	.zero		1


	//   ....[30]....
        /*02e8*/ 	.word	0x000008e0
        /*02ec*/ 	.word	0x000000ff
        /*02f0*/ 	.word	0x000000d8
        /*02f4*/ 	.short	0x0100
        /*02f6*/ 	.byte	0x07
	.zero		1


	//   ....[31]....
        /*02f8*/ 	.word	0x000008f0
        /*02fc*/ 	.word	0x000000ff
        /*0300*/ 	.word	0x000000f8
        /*0304*/ 	.short	0x0100
        /*0306*/ 	.byte	0x07
	.zero		1


	//   ....[32]....
        /*0308*/ 	.word	0x000009e0
        /*030c*/ 	.word	0x000000ff
        /*0310*/ 	.word	0x00000100
        /*0314*/ 	.short	0x0100
        /*0316*/ 	.byte	0x05
	.zero		1


	//   ....[33]....
        /*0318*/ 	.word	0x000009f0
        /*031c*/ 	.word	0x000000ff
        /*0320*/ 	.word	0x00000108
        /*0324*/ 	.short	0x0100
        /*0326*/ 	.byte	0x05
	.zero		1


	//   ....[34]....
        /*0328*/ 	.word	0x00000b30
        /*032c*/ 	.word	0x000000ff
        /*0330*/ 	.word	0x00000110
        /*0334*/ 	.short	0x0100
        /*0336*/ 	.byte	0x05
	.zero		1


	//   ....[35]....
        /*0338*/ 	.word	0x00000b40
        /*033c*/ 	.word	0x000000ff
        /*0340*/ 	.word	0x00000120
        /*0344*/ 	.short	0x0100
        /*0346*/ 	.byte	0x05
	.zero		1


	//   ....[36]....
        /*0348*/ 	.word	0x00000b50
        /*034c*/ 	.word	0x000000ff
        /*0350*/ 	.word	0x00000118
        /*0354*/ 	.short	0x0100
        /*0356*/ 	.byte	0x05
	.zero		1


	//   ....[37]....
        /*0358*/ 	.word	0x00000b60
        /*035c*/ 	.word	0x000000ff
        /*0360*/ 	.word	0x00000128
        /*0364*/ 	.short	0x0100
        /*0366*/ 	.byte	0x05
	.zero		1


	//   ....[38]....
        /*0368*/ 	.word	0x00000c90
        /*036c*/ 	.word	0x000000ff
        /*0370*/ 	.word	0x00000130
        /*0374*/ 	.short	0x0100
        /*0376*/ 	.byte	0x07
	.zero		1


	//   ....[39]....
        /*0378*/ 	.word	0x00000ca0
        /*037c*/ 	.word	0x000000ff
        /*0380*/ 	.word	0x00000150
        /*0384*/ 	.short	0x0100
        /*0386*/ 	.byte	0x07
	.zero		1


	//   ....[40]....
        /*0388*/ 	.word	0x00000cb0
        /*038c*/ 	.word	0x000000ff
        /*0390*/ 	.word	0x00000138
        /*0394*/ 	.short	0x0100
        /*0396*/ 	.byte	0x07
	.zero		1


	//   ....[41]....
        /*0398*/ 	.word	0x00000cc0
        /*039c*/ 	.word	0x000000ff
        /*03a0*/ 	.word	0x00000158
        /*03a4*/ 	.short	0x0100
        /*03a6*/ 	.byte	0x07
	.zero		1


	//   ....[42]....
        /*03a8*/ 	.word	0x00000cd0
        /*03ac*/ 	.word	0x000000ff
        /*03b0*/ 	.word	0x00000140
        /*03b4*/ 	.short	0x0100
        /*03b6*/ 	.byte	0x07
	.zero		1


	//   ....[43]....
        /*03b8*/ 	.word	0x00000ce0
        /*03bc*/ 	.word	0x000000ff
        /*03c0*/ 	.word	0x00000160
        /*03c4*/ 	.short	0x0100
        /*03c6*/ 	.byte	0x07
	.zero		1


	//   ....[44]....
        /*03c8*/ 	.word	0x00000cf0
        /*03cc*/ 	.word	0x000000ff
        /*03d0*/ 	.word	0x00000148
        /*03d4*/ 	.short	0x0100
        /*03d6*/ 	.byte	0x07
	.zero		1


	//   ....[45]....
        /*03d8*/ 	.word	0x00000d00
        /*03dc*/ 	.word	0x000000ff
        /*03e0*/ 	.word	0x00000168
        /*03e4*/ 	.short	0x0100
        /*03e6*/ 	.byte	0x07
	.zero		1


	//   ....[46]....
        /*03e8*/ 	.word	0x00000df0
        /*03ec*/ 	.word	0x000000ff
        /*03f0*/ 	.word	0x00000170
        /*03f4*/ 	.short	0x0100
        /*03f6*/ 	.byte	0x05
	.zero		1


	//   ....[47]....
        /*03f8*/ 	.word	0x00000e00
        /*03fc*/ 	.word	0x000000ff
        /*0400*/ 	.word	0x00000180
        /*0404*/ 	.short	0x0100
        /*0406*/ 	.byte	0x05
	.zero		1


	//   ....[48]....
        /*0408*/ 	.word	0x00000e10
        /*040c*/ 	.word	0x000000ff
        /*0410*/ 	.word	0x00000178
        /*0414*/ 	.short	0x0100
        /*0416*/ 	.byte	0x05
	.zero		1


	//   ....[49]....
        /*0418*/ 	.word	0x00000e20
        /*041c*/ 	.word	0x000000ff
        /*0420*/ 	.word	0x00000188
        /*0424*/ 	.short	0x0100
        /*0426*/ 	.byte	0x05
	.zero		1


	//   ....[50]....
        /*0428*/ 	.word	0x000016f0
        /*042c*/ 	.word	0x00000002
        /*0430*/ 	.word	0x00000180
        /*0434*/ 	.short	0x010a
        /*0436*/ 	.byte	0xff
	.zero		1


	//   ....[51]....
        /*0438*/ 	.word	0x00001720
        /*043c*/ 	.word	0x00000002
        /*0440*/ 	.word	0x00000170
        /*0444*/ 	.short	0x0101
        /*0446*/ 	.byte	0xff
	.zero		1


	//   ....[52]....
        /*0448*/ 	.word	0x000017f0
        /*044c*/ 	.word	0x000000ff
        /*0450*/ 	.word	0x00000060
        /*0454*/ 	.short	0x010a
        /*0456*/ 	.byte	0x08
	.zero		1


	//   ....[53]....
        /*0458*/ 	.word	0x00001890
        /*045c*/ 	.word	0x000000ff
        /*0460*/ 	.word	0x00000060
        /*0464*/ 	.short	0x010a
        /*0466*/ 	.byte	0x21
	.zero		1


	//   ....[54]....
        /*0468*/ 	.word	0x000019f0
        /*046c*/ 	.word	0x000000ff
        /*0470*/ 	.word	0x00000060
        /*0474*/ 	.short	0x010a
        /*0476*/ 	.byte	0x08
	.zero		1


	//   ....[55]....
        /*0478*/ 	.word	0x00001ae0
        /*047c*/ 	.word	0x000000ff
        /*0480*/ 	.word	0x00000108
        /*0484*/ 	.short	0x0101
        /*0486*/ 	.byte	0x04
	.zero		1


	//   ....[56]....
        /*0488*/ 	.word	0x00001b00
        /*048c*/ 	.word	0x000000ff
        /*0490*/ 	.word	0x00000060
        /*0494*/ 	.short	0x010a
        /*0496*/ 	.byte	0x08
	.zero		1


	//   ....[57]....
        /*0498*/ 	.word	0x00001b80
        /*049c*/ 	.word	0x000000ff
        /*04a0*/ 	.word	0x00000060
        /*04a4*/ 	.short	0x010a
        /*04a6*/ 	.byte	0x11
	.zero		1


	//   ....[58]....
        /*04a8*/ 	.word	0x00001ce0
        /*04ac*/ 	.word	0x000000ff
        /*04b0*/ 	.word	0x00000060
        /*04b4*/ 	.short	0x010a
        /*04b6*/ 	.byte	0x08
	.zero		1


	//   ....[59]....
        /*04b8*/ 	.word	0x00001e00
        /*04bc*/ 	.word	0x00000002
        /*04c0*/ 	.word	0x00000110
        /*04c4*/ 	.short	0x010a
        /*04c6*/ 	.byte	0xff
	.zero		1


	//   ....[60]....
        /*04c8*/ 	.word	0x00001ec0
        /*04cc*/ 	.word	0x00000002
        /*04d0*/ 	.word	0x00000000
        /*04d4*/ 	.short	0x0101
        /*04d6*/ 	.byte	0xff
	.zero		1


	//   ....[61]....
        /*04d8*/ 	.word	0x00002420
        /*04dc*/ 	.word	0x000000ff
        /*04e0*/ 	.word	0x00000000
        /*04e4*/ 	.short	0x010a
        /*04e6*/ 	.byte	0x05
	.zero		1


	//   ....[62]....
        /*04e8*/ 	.word	0x000024b0
        /*04ec*/ 	.word	0x000000ff
        /*04f0*/ 	.word	0x00000000
        /*04f4*/ 	.short	0x010a
        /*04f6*/ 	.byte	0x05
	.zero		1


	//   ....[63]....
        /*04f8*/ 	.word	0x00002540
        /*04fc*/ 	.word	0x000000ff
        /*0500*/ 	.word	0x00000000
        /*0504*/ 	.short	0x010a
        /*0506*/ 	.byte	0x05
	.zero		1


	//   ....[64]....
        /*0508*/ 	.word	0x000025d0
        /*050c*/ 	.word	0x000000ff
        /*0510*/ 	.word	0x00000000
        /*0514*/ 	.short	0x010a
        /*0516*/ 	.byte	0x05
	.zero		1


	//   ....[65]....
        /*0518*/ 	.word	0x00002660
        /*051c*/ 	.word	0x000000ff
        /*0520*/ 	.word	0x00000000
        /*0524*/ 	.short	0x010a
        /*0526*/ 	.byte	0x05
	.zero		1


	//   ....[66]....
        /*0528*/ 	.word	0x000026f0
        /*052c*/ 	.word	0x000000ff
        /*0530*/ 	.word	0x00000000
        /*0534*/ 	.short	0x010a
        /*0536*/ 	.byte	0x05
	.zero		1


	//   ....[67]....
        /*0538*/ 	.word	0x00002780
        /*053c*/ 	.word	0x000000ff
        /*0540*/ 	.word	0x00000000
        /*0544*/ 	.short	0x010a
        /*0546*/ 	.byte	0x05
	.zero		1


	//   ....[68]....
        /*0548*/ 	.word	0x00002810
        /*054c*/ 	.word	0x000000ff
        /*0550*/ 	.word	0x00000000
        /*0554*/ 	.short	0x010a
        /*0556*/ 	.byte	0x05
	.zero		1


	//   ....[69]....
        /*0558*/ 	.word	0x000028a0
        /*055c*/ 	.word	0x000000ff
        /*0560*/ 	.word	0x00000000
        /*0564*/ 	.short	0x010a
        /*0566*/ 	.byte	0x05
	.zero		1


	//   ....[70]....
        /*0568*/ 	.word	0x00002930
        /*056c*/ 	.word	0x000000ff
        /*0570*/ 	.word	0x00000000
        /*0574*/ 	.short	0x010a
        /*0576*/ 	.byte	0x05
	.zero		1


	//   ....[71]....
        /*0578*/ 	.word	0x000029c0
        /*057c*/ 	.word	0x000000ff
        /*0580*/ 	.word	0x00000000
        /*0584*/ 	.short	0x010a
        /*0586*/ 	.byte	0x05
	.zero		1


	//   ....[72]....
        /*0588*/ 	.word	0x00002a60
        /*058c*/ 	.word	0x00000000
        /*0590*/ 	.word	0x00000000
        /*0594*/ 	.short	0x010a
        /*0596*/ 	.byte	0xff
	.zero		1


	//   ....[73]....
        /*0598*/ 	.word	0x00002b80
        /*059c*/ 	.word	0x00000000
        /*05a0*/ 	.word	0x00000170
        /*05a4*/ 	.short	0x010a
        /*05a6*/ 	.byte	0xff
	.zero		1


	//   ....[74]....
        /*05a8*/ 	.word	0x00002bf0
        /*05ac*/ 	.word	0x00000000
        /*05b0*/ 	.word	0x00000000
        /*05b4*/ 	.short	0x0101
        /*05b6*/ 	.byte	0xff
	.zero		1


	//   ....[75]....
        /*05b8*/ 	.word	0x00002c10
        /*05bc*/ 	.word	0x000000ff
        /*05c0*/ 	.word	0x00000120
        /*05c4*/ 	.short	0x010a
        /*05c6*/ 	.byte	0x05
	.zero		1


	//   ....[76]....
        /*05c8*/ 	.word	0x00002d30
        /*05cc*/ 	.word	0x00000000
        /*05d0*/ 	.word	0x00000110
        /*05d4*/ 	.short	0x010a
        /*05d6*/ 	.byte	0xff
	.zero		1


	//   ....[77]....
        /*05d8*/ 	.word	0x00002e30
        /*05dc*/ 	.word	0x00000000
        /*05e0*/ 	.word	0x00000000
        /*05e4*/ 	.short	0x0101
        /*05e6*/ 	.byte	0xff
	.zero		1


	//   ....[78]....
        /*05e8*/ 	.word	0x00002ec0
        /*05ec*/ 	.word	0x000000ff
        /*05f0*/ 	.word	0x00000120
        /*05f4*/ 	.short	0x0106
        /*05f6*/ 	.byte	0x05
	.zero		1


	//   ....[79]....
        /*05f8*/ 	.word	0x00002ee0
        /*05fc*/ 	.word	0x000000ff
        /*0600*/ 	.word	0x00000120
        /*0604*/ 	.short	0x010a
        /*0606*/ 	.byte	0x05
	.zero		1


	//   ....[80]....
        /*0608*/ 	.word	0x00002f70
        /*060c*/ 	.word	0x000000ff
        /*0610*/ 	.word	0x00000120
        /*0614*/ 	.short	0x0106
        /*0616*/ 	.byte	0x04
	.zero		1


	//   ....[81]....
        /*0618*/ 	.word	0x00002fb0
        /*061c*/ 	.word	0x00000000
        /*0620*/ 	.word	0x00000120
        /*0624*/ 	.short	0x010a
        /*0626*/ 	.byte	0xff
	.zero		1


	//   ....[82]....
        /*0628*/ 	.word	0x000034b0
        /*062c*/ 	.word	0x00000000
        /*0630*/ 	.word	0x00000110
        /*0634*/ 	.short	0x010a
        /*0636*/ 	.byte	0xff
	.zero		1


	//   ....[83]....
        /*0638*/ 	.word	0x000035c0
        /*063c*/ 	.word	0x00000003
        /*0640*/ 	.word	0x00000000
        /*0644*/ 	.short	0x0101
        /*0646*/ 	.byte	0xff
	.zero		1


	//   ....[84]....
        /*0648*/ 	.word	0x000035d0
        /*064c*/ 	.word	0x000000ff
        /*0650*/ 	.word	0x00000000
        /*0654*/ 	.short	0x010a
        /*0656*/ 	.byte	0x04
	.zero		1


	//   ....[85]....
        /*0658*/ 	.word	0x000035f0
        /*065c*/ 	.word	0x000000ff
        /*0660*/ 	.word	0x00000150
        /*0664*/ 	.short	0x010a
        /*0666*/ 	.byte	0x08
	.zero		1


	//   ....[86]....
        /*0668*/ 	.word	0x000036c0
        /*066c*/ 	.word	0x000000ff
        /*0670*/ 	.word	0x00000000
        /*0674*/ 	.short	0x010a
        /*0676*/ 	.byte	0x07
	.zero		1


	//   ....[87]....
        /*0678*/ 	.word	0x00003800
        /*067c*/ 	.word	0x000000ff
        /*0680*/ 	.word	0x00000000
        /*0684*/ 	.short	0x010a
        /*0686*/ 	.byte	0x04
	.zero		1


	//   ....[88]....
        /*0688*/ 	.word	0x000039f0
        /*068c*/ 	.word	0x000000ff
        /*0690*/ 	.word	0x00000000
        /*0694*/ 	.short	0x010a
        /*0696*/ 	.byte	0x05
	.zero		1


	//   ....[89]....
        /*0698*/ 	.word	0x00003a80
        /*069c*/ 	.word	0x000000ff
        /*06a0*/ 	.word	0x00000000
        /*06a4*/ 	.short	0x010a
        /*06a6*/ 	.byte	0x05
	.zero		1


	//   ....[90]....
        /*06a8*/ 	.word	0x00003b10
        /*06ac*/ 	.word	0x000000ff
        /*06b0*/ 	.word	0x00000000
        /*06b4*/ 	.short	0x010a
        /*06b6*/ 	.byte	0x05
	.zero		1


	//   ....[91]....
        /*06b8*/ 	.word	0x00003ba0
        /*06bc*/ 	.word	0x000000ff
        /*06c0*/ 	.word	0x00000000
        /*06c4*/ 	.short	0x010a
        /*06c6*/ 	.byte	0x07
	.zero		1


	//   ....[92]....
        /*06c8*/ 	.word	0x00004020
        /*06cc*/ 	.word	0x00000000
        /*06d0*/ 	.word	0x00000110
        /*06d4*/ 	.short	0x010a
        /*06d6*/ 	.byte	0xff
	.zero		1


	//   ....[93]....
        /*06d8*/ 	.word	0x000040e0
        /*06dc*/ 	.word	0x00000000
        /*06e0*/ 	.word	0x00000000
        /*06e4*/ 	.short	0x0101
        /*06e6*/ 	.byte	0xff
	.zero		1


	//   ....[94]....
        /*06e8*/ 	.word	0x00004400
        /*06ec*/ 	.word	0x000000ff
        /*06f0*/ 	.word	0x00000108
        /*06f4*/ 	.short	0x010a
        /*06f6*/ 	.byte	0x07
	.zero		1


	//   ....[95]....
        /*06f8*/ 	.word	0x000045f0
        /*06fc*/ 	.word	0x000000ff
        /*0700*/ 	.word	0x000000e0
        /*0704*/ 	.short	0x010a
        /*0706*/ 	.byte	0x07
	.zero		1


	//   ....[96]....
        /*0708*/ 	.word	0x00004760
        /*070c*/ 	.word	0x000000ff
        /*0710*/ 	.word	0x000000c0
        /*0714*/ 	.short	0x010b
        /*0716*/ 	.byte	0x07
	.zero		1


	//   ....[97]....
        /*0718*/ 	.word	0x00004770
        /*071c*/ 	.word	0x000000ff
        /*0720*/ 	.word	0x00000000
        /*0724*/ 	.short	0x0101
        /*0726*/ 	.byte	0x08
	.zero		1


	//   ....[98]....
        /*0728*/ 	.word	0x00004780
        /*072c*/ 	.word	0x000000ff
        /*0730*/ 	.word	0x000000e8
        /*0734*/ 	.short	0x010a
        /*0736*/ 	.byte	0x07
	.zero		1


	//   ....[99]....
        /*0738*/ 	.word	0x000048d0
        /*073c*/ 	.word	0x000000ff
        /*0740*/ 	.word	0x000000c8
        /*0744*/ 	.short	0x010b
        /*0746*/ 	.byte	0x07
	.zero		1


	//   ....[100]....
        /*0748*/ 	.word	0x000048e0
        /*074c*/ 	.word	0x000000ff
        /*0750*/ 	.word	0x00000000
        /*0754*/ 	.short	0x0101
        /*0756*/ 	.byte	0x08
	.zero		1


	//   ....[101]....
        /*0758*/ 	.word	0x000048f0
        /*075c*/ 	.word	0x000000ff
        /*0760*/ 	.word	0x000000f0
        /*0764*/ 	.short	0x010a
        /*0766*/ 	.byte	0x07
	.zero		1


	//   ....[102]....
        /*0768*/ 	.word	0x00004a70
        /*076c*/ 	.word	0x000000ff
        /*0770*/ 	.word	0x000000d0
        /*0774*/ 	.short	0x010b
        /*0776*/ 	.byte	0x07
	.zero		1


	//   ....[103]....
        /*0778*/ 	.word	0x00004ab0
        /*077c*/ 	.word	0x000000ff
        /*0780*/ 	.word	0x00000000
        /*0784*/ 	.short	0x0101
        /*0786*/ 	.byte	0x08
	.zero		1


	//   ....[104]....
        /*0788*/ 	.word	0x00004af0
        /*078c*/ 	.word	0x000000ff
        /*0790*/ 	.word	0x000000f8
        /*0794*/ 	.short	0x010a
        /*0796*/ 	.byte	0x07
	.zero		1


	//   ....[105]....
        /*0798*/ 	.word	0x00004d30
        /*079c*/ 	.word	0x000000ff
        /*07a0*/ 	.word	0x000000d8
        /*07a4*/ 	.short	0x010b
        /*07a6*/ 	.byte	0x07
	.zero		1


	//   ....[106]....
        /*07a8*/ 	.word	0x00004d50
        /*07ac*/ 	.word	0x000000ff
        /*07b0*/ 	.word	0x00000000
        /*07b4*/ 	.short	0x0101
        /*07b6*/ 	.byte	0x0d
	.zero		1


	//   ....[107]....
        /*07b8*/ 	.word	0x00004d80
        /*07bc*/ 	.word	0x000000ff
        /*07c0*/ 	.word	0x000000e0
        /*07c4*/ 	.short	0x010a
        /*07c6*/ 	.byte	0x07
	.zero		1


	//   ....[108]....
        /*07c8*/ 	.word	0x00004da0
        /*07cc*/ 	.word	0x000000ff
        /*07d0*/ 	.word	0x000000e8
        /*07d4*/ 	.short	0x010a
        /*07d6*/ 	.byte	0x07
	.zero		1


	//   ....[109]....
        /*07d8*/ 	.word	0x00004dc0
        /*07dc*/ 	.word	0x000000ff
        /*07e0*/ 	.word	0x000000f0
        /*07e4*/ 	.short	0x010a
        /*07e6*/ 	.byte	0x07
	.zero		1


	//   ....[110]....
        /*07e8*/ 	.word	0x00004e00
        /*07ec*/ 	.word	0x00000000
        /*07f0*/ 	.word	0x000000f8
        /*07f4*/ 	.short	0x010a
        /*07f6*/ 	.byte	0xff
	.zero		1


	//   ....[111]....
        /*07f8*/ 	.word	0x00005130
        /*07fc*/ 	.word	0x00000000
        /*0800*/ 	.word	0x00000110
        /*0804*/ 	.short	0x010a
        /*0806*/ 	.byte	0xff
	.zero		1


	//   ....[112]....
        /*0808*/ 	.word	0x00005240
        /*080c*/ 	.word	0x00000000
        /*0810*/ 	.word	0x00000000
        /*0814*/ 	.short	0x0101
        /*0816*/ 	.byte	0xff
	.zero		1


	//   ....[113]....
        /*0818*/ 	.word	0x00005c90
        /*081c*/ 	.word	0x000000ff
        /*0820*/ 	.word	0x000000c0
        /*0824*/ 	.short	0x010a
        /*0826*/ 	.byte	0x30
	.zero		1


	//   ....[114]....
        /*0828*/ 	.word	0x00005cd0
        /*082c*/ 	.word	0x00000040
        /*0830*/ 	.word	0x00000130
        /*0834*/ 	.short	0x010a
        /*0836*/ 	.byte	0xff
	.zero		1


	//   ....[115]....
        /*0838*/ 	.word	0x00005dc0
        /*083c*/ 	.word	0x000000ff
        /*0840*/ 	.word	0x000000c0
        /*0844*/ 	.short	0x010a
        /*0846*/ 	.byte	0x30
	.zero		1


	//   ....[116]....
        /*0848*/ 	.word	0x00005eb0
        /*084c*/ 	.word	0x00000040
        /*0850*/ 	.word	0x00000130
        /*0854*/ 	.short	0x010a
        /*0856*/ 	.byte	0xff
	.zero		1


	//   ....[117]....
        /*0858*/ 	.word	0x00006980
        /*085c*/ 	.word	0x00000000
        /*0860*/ 	.word	0x00000000
        /*0864*/ 	.short	0x0101
        /*0866*/ 	.byte	0xff
	.zero		1


	//   ....[118]....
        /*0868*/ 	.word	0x00006990
        /*086c*/ 	.word	0x00000002
        /*0870*/ 	.word	0x000000c0
        /*0874*/ 	.short	0x010a
        /*0876*/ 	.byte	0xff
	.zero		1


	//   ....[119]....
        /*0878*/ 	.word	0x00006a70
        /*087c*/ 	.word	0x00000002
        /*0880*/ 	.word	0x000000c0
        /*0884*/ 	.short	0x010a
        /*0886*/ 	.byte	0xff
	.zero		1


	//   ....[120]....
        /*0888*/ 	.word	0x000075d0
        /*088c*/ 	.word	0x00000048
        /*0890*/ 	.word	0x00000000
        /*0894*/ 	.short	0x0101
        /*0896*/ 	.byte	0xff
	.zero		1


	//   ....[121]....
        /*0898*/ 	.word	0x000075f0
        /*089c*/ 	.word	0x00000000
        /*08a0*/ 	.word	0x000000c0
        /*08a4*/ 	.short	0x010a
        /*08a6*/ 	.byte	0xff
	.zero		1


	//   ....[122]....
        /*08a8*/ 	.word	0x000076c0
        /*08ac*/ 	.word	0x00000000
        /*08b0*/ 	.word	0x000000c0
        /*08b4*/ 	.short	0x010a
        /*08b6*/ 	.byte	0xff
	.zero		1


	//   ....[123]....
        /*08b8*/ 	.word	0x00008220
        /*08bc*/ 	.word	0x00000048
        /*08c0*/ 	.word	0x00000000
        /*08c4*/ 	.short	0x0101
        /*08c6*/ 	.byte	0xff
	.zero		1


	//   ....[124]....
        /*08c8*/ 	.word	0x00008240
        /*08cc*/ 	.word	0x00000000
        /*08d0*/ 	.word	0x000000c0
        /*08d4*/ 	.short	0x010a
        /*08d6*/ 	.byte	0xff
	.zero		1


	//   ....[125]....
        /*08d8*/ 	.word	0x00008310
        /*08dc*/ 	.word	0x00000000
        /*08e0*/ 	.word	0x000000c0
        /*08e4*/ 	.short	0x010a
        /*08e6*/ 	.byte	0xff
	.zero		1


	//   ....[126]....
        /*08e8*/ 	.word	0x00008650
        /*08ec*/ 	.word	0x000000ff
        /*08f0*/ 	.word	0x00000000
        /*08f4*/ 	.short	0x0101
        /*08f6*/ 	.byte	0x05
	.zero		1


	//   ....[127]....
        /*08f8*/ 	.word	0x00008ed0
        /*08fc*/ 	.word	0x00000000
        /*0900*/ 	.word	0x00000000
        /*0904*/ 	.short	0x0101
        /*0906*/ 	.byte	0xff
	.zero		1


	//   ....[128]....
        /*0908*/ 	.word	0x00009140
        /*090c*/ 	.word	0x000000ff
        /*0910*/ 	.word	0x00000000
        /*0914*/ 	.short	0x0101
        /*0916*/ 	.byte	0x04
	.zero		1


	//   ....[129]....
        /*0918*/ 	.word	0x00009160
        /*091c*/ 	.word	0x00000002
        /*0920*/ 	.word	0x00000180
        /*0924*/ 	.short	0x010a
        /*0926*/ 	.byte	0xff
	.zero		1


	//   ....[130]....
        /*0928*/ 	.word	0x000091c0
        /*092c*/ 	.word	0x00000002
        /*0930*/ 	.word	0x00000060
        /*0934*/ 	.short	0x010a
        /*0936*/ 	.byte	0xff
	.zero		1


	//   ....[131]....
        /*0938*/ 	.word	0x00009220
        /*093c*/ 	.word	0x00000002
        /*0940*/ 	.word	0x00000060
        /*0944*/ 	.short	0x010a
        /*0946*/ 	.byte	0xff
	.zero		1


	//   ....[132]....
        /*0948*/ 	.word	0x00009270
        /*094c*/ 	.word	0x00000002
        /*0950*/ 	.word	0x00000110
        /*0954*/ 	.short	0x010a
        /*0956*/ 	.byte	0xff
	.zero		1


	//   ....[133]....
        /*0958*/ 	.word	0x000092d0
        /*095c*/ 	.word	0x00000000
        /*0960*/ 	.word	0x00000000
        /*0964*/ 	.short	0x010a
        /*0966*/ 	.byte	0xff
	.zero		1


	//   ....[134]....
        /*0968*/ 	.word	0x00009330
        /*096c*/ 	.word	0x00000000
        /*0970*/ 	.word	0x00000000
        /*0974*/ 	.short	0x010a
        /*0976*/ 	.byte	0xff
	.zero		1


	//   ....[135]....
        /*0978*/ 	.word	0x00009390
        /*097c*/ 	.word	0x00000000
        /*0980*/ 	.word	0x00000000
        /*0984*/ 	.short	0x010a
        /*0986*/ 	.byte	0xff
	.zero		1


	//   ....[136]....
        /*0988*/ 	.word	0x000093f0
        /*098c*/ 	.word	0x00000000
        /*0990*/ 	.word	0x00000000
        /*0994*/ 	.short	0x010a
        /*0996*/ 	.byte	0xff
	.zero		1


	//   ....[137]....
        /*0998*/ 	.word	0x00009450
        /*099c*/ 	.word	0x00000000
        /*09a0*/ 	.word	0x00000000
        /*09a4*/ 	.short	0x010a
        /*09a6*/ 	.byte	0xff
	.zero		1


	//   ....[138]....
        /*09a8*/ 	.word	0x000094b0
        /*09ac*/ 	.word	0x00000000
        /*09b0*/ 	.word	0x00000000
        /*09b4*/ 	.short	0x010a
        /*09b6*/ 	.byte	0xff
	.zero		1


	//   ....[139]....
        /*09b8*/ 	.word	0x00009510
        /*09bc*/ 	.word	0x00000000
        /*09c0*/ 	.word	0x00000000
        /*09c4*/ 	.short	0x010a
        /*09c6*/ 	.byte	0xff
	.zero		1


	//   ....[140]....
        /*09c8*/ 	.word	0x00009570
        /*09cc*/ 	.word	0x00000000
        /*09d0*/ 	.word	0x00000000
        /*09d4*/ 	.short	0x010a
        /*09d6*/ 	.byte	0xff
	.zero		1


	//   ....[141]....
        /*09d8*/ 	.word	0x000095d0
        /*09dc*/ 	.word	0x00000000
        /*09e0*/ 	.word	0x00000000
        /*09e4*/ 	.short	0x010a
        /*09e6*/ 	.byte	0xff
	.zero		1


	//   ....[142]....
        /*09e8*/ 	.word	0x00009630
        /*09ec*/ 	.word	0x00000000
        /*09f0*/ 	.word	0x00000000
        /*09f4*/ 	.short	0x010a
        /*09f6*/ 	.byte	0xff
	.zero		1


	//   ....[143]....
        /*09f8*/ 	.word	0x00009690
        /*09fc*/ 	.word	0x00000000
        /*0a00*/ 	.word	0x00000000
        /*0a04*/ 	.short	0x010a
        /*0a06*/ 	.byte	0xff
	.zero		1


	//   ....[144]....
        /*0a08*/ 	.word	0x000096e0
        /*0a0c*/ 	.word	0x00000000
        /*0a10*/ 	.word	0x00000170
        /*0a14*/ 	.short	0x010a
        /*0a16*/ 	.byte	0xff
	.zero		1


	//   ....[145]....
        /*0a18*/ 	.word	0x00009740
        /*0a1c*/ 	.word	0x00000000
        /*0a20*/ 	.word	0x00000120
        /*0a24*/ 	.short	0x010a
        /*0a26*/ 	.byte	0xff
	.zero		1


	//   ....[146]....
        /*0a28*/ 	.word	0x00009790
        /*0a2c*/ 	.word	0x00000000
        /*0a30*/ 	.word	0x00000110
        /*0a34*/ 	.short	0x010a
        /*0a36*/ 	.byte	0xff
	.zero		1


	//   ....[147]....
        /*0a38*/ 	.word	0x000097f0
        /*0a3c*/ 	.word	0x00000000
        /*0a40*/ 	.word	0x00000120
        /*0a44*/ 	.short	0x010a
        /*0a46*/ 	.byte	0xff
	.zero		1


	//   ....[148]....
        /*0a48*/ 	.word	0x00009840
        /*0a4c*/ 	.word	0x00000000
        /*0a50*/ 	.word	0x00000110
        /*0a54*/ 	.short	0x010a
        /*0a56*/ 	.byte	0xff
	.zero		1


	//   ....[149]....
        /*0a58*/ 	.word	0x000098a0
        /*0a5c*/ 	.word	0x00000002
        /*0a60*/ 	.word	0x00000150
        /*0a64*/ 	.short	0x010a
        /*0a66*/ 	.byte	0xff
	.zero		1


	//   ....[150]....
        /*0a68*/ 	.word	0x00009900
        /*0a6c*/ 	.word	0x00000000
        /*0a70*/ 	.word	0x00000000
        /*0a74*/ 	.short	0x010a
        /*0a76*/ 	.byte	0xff
	.zero		1


	//   ....[151]....
        /*0a78*/ 	.word	0x00009960
        /*0a7c*/ 	.word	0x00000000
        /*0a80*/ 	.word	0x00000000
        /*0a84*/ 	.short	0x010a
        /*0a86*/ 	.byte	0xff
	.zero		1


	//   ....[152]....
        /*0a88*/ 	.word	0x000099c0
        /*0a8c*/ 	.word	0x00000000
        /*0a90*/ 	.word	0x00000000
        /*0a94*/ 	.short	0x010a
        /*0a96*/ 	.byte	0xff
	.zero		1


	//   ....[153]....
        /*0a98*/ 	.word	0x00009a20
        /*0a9c*/ 	.word	0x00000000
        /*0aa0*/ 	.word	0x00000000
        /*0aa4*/ 	.short	0x010a
        /*0aa6*/ 	.byte	0xff
	.zero		1


	//   ....[154]....
        /*0aa8*/ 	.word	0x00009a80
        /*0aac*/ 	.word	0x00000000
        /*0ab0*/ 	.word	0x00000000
        /*0ab4*/ 	.short	0x010a
        /*0ab6*/ 	.byte	0xff
	.zero		1


	//   ....[155]....
        /*0ab8*/ 	.word	0x00009ad0
        /*0abc*/ 	.word	0x00000000
        /*0ac0*/ 	.word	0x00000110
        /*0ac4*/ 	.short	0x010a
        /*0ac6*/ 	.byte	0xff
	.zero		1


	//   ....[156]....
        /*0ac8*/ 	.word	0x00009b30
        /*0acc*/ 	.word	0x00000000
        /*0ad0*/ 	.word	0x00000108
        /*0ad4*/ 	.short	0x010a
        /*0ad6*/ 	.byte	0xff
	.zero		1


	//   ....[157]....
        /*0ad8*/ 	.word	0x00009b90
        /*0adc*/ 	.word	0x00000000
        /*0ae0*/ 	.word	0x000000e0
        /*0ae4*/ 	.short	0x010a
        /*0ae6*/ 	.byte	0xff
	.zero		1


	//   ....[158]....
        /*0ae8*/ 	.word	0x00009bf0
        /*0aec*/ 	.word	0x00000000
        /*0af0*/ 	.word	0x000000e8
        /*0af4*/ 	.short	0x010a
        /*0af6*/ 	.byte	0xff
	.zero		1


	//   ....[159]....
        /*0af8*/ 	.word	0x00009c50
        /*0afc*/ 	.word	0x00000000
        /*0b00*/ 	.word	0x000000f0
        /*0b04*/ 	.short	0x010a
        /*0b06*/ 	.byte	0xff
	.zero		1


	//   ....[160]....
        /*0b08*/ 	.word	0x00009cb0
        /*0b0c*/ 	.word	0x00000000
        /*0b10*/ 	.word	0x000000f8
        /*0b14*/ 	.short	0x010a
        /*0b16*/ 	.byte	0xff
	.zero		1


	//   ....[161]....
        /*0b18*/ 	.word	0x00009d10
        /*0b1c*/ 	.word	0x00000000
        /*0b20*/ 	.word	0x000000e0
        /*0b24*/ 	.short	0x010a
        /*0b26*/ 	.byte	0xff
	.zero		1


	//   ....[162]....
        /*0b28*/ 	.word	0x00009d70
        /*0b2c*/ 	.word	0x00000000
        /*0b30*/ 	.word	0x000000e8
        /*0b34*/ 	.short	0x010a
        /*0b36*/ 	.byte	0xff
	.zero		1


	//   ....[163]....
        /*0b38*/ 	.word	0x00009dd0
        /*0b3c*/ 	.word	0x00000000
        /*0b40*/ 	.word	0x000000f0
        /*0b44*/ 	.short	0x010a
        /*0b46*/ 	.byte	0xff
	.zero		1


	//   ....[164]....
        /*0b48*/ 	.word	0x00009e20
        /*0b4c*/ 	.word	0x00000000
        /*0b50*/ 	.word	0x00000110
        /*0b54*/ 	.short	0x010a
        /*0b56*/ 	.byte	0xff
	.zero		1


	//   ....[165]....
        /*0b58*/ 	.word	0x00009e80
        /*0b5c*/ 	.word	0x00000002
        /*0b60*/ 	.word	0x000000c0
        /*0b64*/ 	.short	0x010a
        /*0b66*/ 	.byte	0xff
	.zero		1


	//   ....[166]....
        /*0b68*/ 	.word	0x00009ed0
        /*0b6c*/ 	.word	0x00000040
        /*0b70*/ 	.word	0x00000130
        /*0b74*/ 	.short	0x010a
        /*0b76*/ 	.byte	0xff
	.zero		1


	//   ....[167]....
        /*0b78*/ 	.word	0x00009f20
        /*0b7c*/ 	.word	0x00000002
        /*0b80*/ 	.word	0x000000c0
        /*0b84*/ 	.short	0x010a
        /*0b86*/ 	.byte	0xff
	.zero		1


	//   ....[168]....
        /*0b88*/ 	.word	0x00009f70
        /*0b8c*/ 	.word	0x00000000
        /*0b90*/ 	.word	0x000000c0
        /*0b94*/ 	.short	0x010a
        /*0b96*/ 	.byte	0xff
	.zero		1


	//   ....[169]....
        /*0b98*/ 	.word	0x00009fc0
        /*0b9c*/ 	.word	0x00000000
        /*0ba0*/ 	.word	0x000000c0
        /*0ba4*/ 	.short	0x010a
        /*0ba6*/ 	.byte	0xff
	.zero		1


	//----- nvinfo : EIATTR_NUM_MBARRIERS
	.align		4
.L_47:
        /*0ba8*/ 	.byte	0x03, 0x38
        /*0baa*/ 	.short	0x0032


	//----- nvinfo : EIATTR_EXIT_INSTR_OFFSETS
	.align		4
        /*0bac*/ 	.byte	0x04, 0x1c
        /*0bae*/ 	.short	(.L_49 - .L_48)


	//   ....[0]....
.L_48:
        /*0bb0*/ 	.word	0x00002a90


	//   ....[1]....
        /*0bb4*/ 	.word	0x00002f80


	//   ....[2]....
        /*0bb8*/ 	.word	0x00002fe0


	//   ....[3]....
        /*0bbc*/ 	.word	0x00003e00


	//   ....[4]....
        /*0bc0*/ 	.word	0x00004e30


	//   ....[5]....
        /*0bc4*/ 	.word	0x00004e70


	//   ....[6]....
        /*0bc8*/ 	.word	0x00009030


	//   ....[7]....
        /*0bcc*/ 	.word	0x000090b0


	//   ....[8]....
        /*0bd0*/ 	.word	0x000090e0


	//   ....[9]....
        /*0bd4*/ 	.word	0x00009150


	//----- nvinfo : EIATTR_MAX_THREADS
	.align		4
.L_49:
        /*0bd8*/ 	.byte	0x04, 0x05
        /*0bda*/ 	.short	(.L_51 - .L_50)
.L_50:
        /*0bdc*/ 	.word	0x00000100
        /*0be0*/ 	.word	0x00000001
        /*0be4*/ 	.word	0x00000001


	//----- nvinfo : EIATTR_CRS_STACK_SIZE
	.align		4
.L_51:
        /*0be8*/ 	.byte	0x04, 0x1e
        /*0bea*/ 	.short	(.L_53 - .L_52)
.L_52:
        /*0bec*/ 	.word	0x00000000


	//----- nvinfo : EIATTR_CBANK_PARAM_SIZE
	.align		4
.L_53:
        /*0bf0*/ 	.byte	0x03, 0x19
        /*0bf2*/ 	.short	0x0800


	//----- nvinfo : EIATTR_PARAM_CBANK
	.align		4
        /*0bf4*/ 	.byte	0x04, 0x0a
        /*0bf6*/ 	.short	(.L_55 - .L_54)
	.align		4
.L_54:
        /*0bf8*/ 	.word	index@(.nv.constant0._ZN7cutlass13device_kernelINS_4gemm6kernel13GemmUniversalIN4cute5tupleIJiiiiEEENS1_10collective13CollectiveMmaINS1_35MainloopSm100TmaUmmaWarpSpecializedILi12ELi2ELi4ENS5_IJNS4_1CILi1EEESB_SB_EEEEENS5_IJNSA_ILi128EEESE_NSA_ILi32EEEEEENS_6half_tENS5_IJlSB_lEEESH_SI_NS4_8TiledMMAINS4_8MMA_AtomIJNS4_20SM100_MMA_F16BF16_SSISH_SH_fLi128ELi128ELNS4_4UMMA5MajorE0ELSN_0ELNSM_7ScaleInE0ELSO_0EEEEEENS4_6LayoutISC_NS5_IJNSA_ILi0EEESS_SS_EEEEENS5_IJNS4_10UnderscoreESV_SV_EEEEENS4_13SM90_TMA_LOADENS4_14ComposedLayoutINS4_7SwizzleILi2ELi4ELi3EEENS4_18smem_ptr_flag_bitsILi16EEENSR_INS5_IJNSA_ILi8EEESF_EEENS5_IJSF_SB_EEEEEEEvNS4_8identityESY_S18_vS19_EENS_8epilogue10collective18CollectiveEpilogueINS1B_23Sm100TmaWarpSpecializedILi4ELi2ELi32ELb1ELb0EEEJSG_NS5_IJNSR_ISE_SB_EENSR_ISF_SB_EEEEESH_SI_SH_SI_NS1B_6fusion15FusionCallbacksIS1F_NS1J_17LinearCombinationISH_fSH_fLNS_15FloatRoundStyleE2EEESG_S1I_JEEENS4_5SM1004TMEM4LOAD26SM100_TMEM_LOAD_32dp32b32xESY_S18_NS4_39AutoVectorizingCopyWithAssumedAlignmentILi128EEENS4_14SM90_TMA_STOREES18_S1U_S1U_EEEvvEEEEvNT_6ParamsE)
        /*0bfc*/ 	.short	0x0380
        /*0bfe*/ 	.short	0x0800


	//----- nvinfo : EIATTR_SW_WAR
	.align		4
.L_55:
        /*0c00*/ 	.byte	0x04, 0x36
        /*0c02*/ 	.short	(.L_57 - .L_56)
.L_56:
        /*0c04*/ 	.word	0x00000008
.L_57:


//--------------------- .nv.callgraph             --------------------------
	.section	.nv.callgraph,"",@"SHT_CUDA_CALLGRAPH"
	.align	4
	.sectionentsize	8
	.align		4
        /*0000*/ 	.word	0x00000000
	.align		4
        /*0004*/ 	.word	0xffffffff
	.align		4
        /*0008*/ 	.word	index@(_ZN7cutlass13device_kernelINS_4gemm6kernel13GemmUniversalIN4cute5tupleIJiiiiEEENS1_10collective13CollectiveMmaINS1_35MainloopSm100TmaUmmaWarpSpecializedILi12ELi2ELi4ENS5_IJNS4_1CILi1EEESB_SB_EEEEENS5_IJNSA_ILi128EEESE_NSA_ILi32EEEEEENS_6half_tENS5_IJlSB_lEEESH_SI_NS4_8TiledMMAINS4_8MMA_AtomIJNS4_20SM100_MMA_F16BF16_SSISH_SH_fLi128ELi128ELNS4_4UMMA5MajorE0ELSN_0ELNSM_7ScaleInE0ELSO_0EEEEEENS4_6LayoutISC_NS5_IJNSA_ILi0EEESS_SS_EEEEENS5_IJNS4_10UnderscoreESV_SV_EEEEENS4_13SM90_TMA_LOADENS4_14ComposedLayoutINS4_7SwizzleILi2ELi4ELi3EEENS4_18smem_ptr_flag_bitsILi16EEENSR_INS5_IJNSA_ILi8EEESF_EEENS5_IJSF_SB_EEEEEEEvNS4_8identityESY_S18_vS19_EENS_8epilogue10collective18CollectiveEpilogueINS1B_23Sm100TmaWarpSpecializedILi4ELi2ELi32ELb1ELb0EEEJSG_NS5_IJNSR_ISE_SB_EENSR_ISF_SB_EEEEESH_SI_SH_SI_NS1B_6fusion15FusionCallbacksIS1F_NS1J_17LinearCombinationISH_fSH_fLNS_15FloatRoundStyleE2EEESG_S1I_JEEENS4_5SM1004TMEM4LOAD26SM100_TMEM_LOAD_32dp32b32xESY_S18_NS4_39AutoVectorizingCopyWithAssumedAlignmentILi128EEENS4_14SM90_TMA_STOREES18_S1U_S1U_EEEvvEEEEvNT_6ParamsE)
	.align		4
        /*000c*/ 	.word	index@(__assertfail)
	.align		4
        /*0010*/ 	.word	0x00000000
	.align		4
        /*0014*/ 	.word	0xfffffffe
	.align		4
        /*0018*/ 	.word	0x00000000
	.align		4
        /*001c*/ 	.word	0xfffffffd
	.align		4
        /*0020*/ 	.word	0x00000000
	.align		4
        /*0024*/ 	.word	0xfffffffc


//--------------------- .nv.constant4             --------------------------
	.section	.nv.constant4,"a",@progbits
	.align	8
	.align		8
.nv.constant4:
        /*0000*/ 	.dword	__assertfail
	.align		8
        /*0008*/ 	.dword	__unnamed_1
	.align		8
        /*0010*/ 	.dword	__unnamed_2
	.align		8
        /*0018*/ 	.dword	_ZN40_INTERNAL_e9732a88_4_k_cu_ac9dfcc8_278754cuda3std3__45__cpo5beginE
	.align		8
        /*0020*/ 	.dword	_ZN40_INTERNAL_e9732a88_4_k_cu_ac9dfcc8_278754cuda3std3__45__cpo3endE
	.align		8
        /*0028*/ 	.dword	_ZN40_INTERNAL_e9732a88_4_k_cu_ac9dfcc8_278754cuda3std3__45__cpo6cbeginE
	.align		8
        /*0030*/ 	.dword	_ZN40_INTERNAL_e9732a88_4_k_cu_ac9dfcc8_278754cuda3std3__45__cpo4cendE
	.align		8
        /*0038*/ 	.dword	_ZN40_INTERNAL_e9732a88_4_k_cu_ac9dfcc8_278754cuda3std3__442_GLOBAL__N__e9732a88_4_k_cu_ac9dfcc8_278756ignoreE
	.align		8
        /*0040*/ 	.dword	_ZN40_INTERNAL_e9732a88_4_k_cu_ac9dfcc8_278754cuda3std3__419piecewise_constructE
	.align		8
        /*0048*/ 	.dword	_ZN40_INTERNAL_e9732a88_4_k_cu_ac9dfcc8_278754cuda3std3__48in_placeE
	.align		8
        /*0050*/ 	.dword	_ZN40_INTERNAL_e9732a88_4_k_cu_ac9dfcc8_278754cuda3std6ranges3__45__cpo4swapE
	.align		8
        /*0058*/ 	.dword	_ZN40_INTERNAL_e9732a88_4_k_cu_ac9dfcc8_278754cuda3std6ranges3__45__cpo9iter_moveE
	.align		8
        /*0060*/ 	.dword	_ZN40_INTERNAL_e9732a88_4_k_cu_ac9dfcc8_278754cute7productE
	.align		8
        /*0068*/ 	.dword	_ZN40_INTERNAL_e9732a88_4_k_cu_ac9dfcc8_278754cute1_E
	.align		8
        /*0070*/ 	.dword	$str$25
	.align		8
        /*0078*/ 	.dword	$str$26
	.align		8
        /*0080*/ 	.dword	$str$27
	.align		8
        /*0088*/ 	.dword	$str$28


//--------------------- .text._ZN7cutlass13device_kernelINS_4gemm6kernel13GemmUniversalIN4cute5tupleIJiiiiEEENS1_10collective13CollectiveMmaINS1_35MainloopSm100TmaUmmaWarpSpecializedILi12ELi2ELi4ENS5_IJNS4_1CILi1EEESB_SB_EEEEENS5_IJNSA_ILi128EEESE_NSA_ILi32EEEEEENS_6half_tENS5_IJlSB_lEEESH_SI_NS4_8TiledMMAINS4_8MMA_AtomIJNS4_20SM100_MMA_F16BF16_SSISH_SH_fLi128ELi128ELNS4_4UMMA5MajorE0ELSN_0ELNSM_7ScaleInE0ELSO_0EEEEEENS4_6LayoutISC_NS5_IJNSA_ILi0EEESS_SS_EEEEENS5_IJNS4_10UnderscoreESV_SV_EEEEENS4_13SM90_TMA_LOADENS4_14ComposedLayoutINS4_7SwizzleILi2ELi4ELi3EEENS4_18smem_ptr_flag_bitsILi16EEENSR_INS5_IJNSA_ILi8EEESF_EEENS5_IJSF_SB_EEEEEEEvNS4_8identityESY_S18_vS19_EENS_8epilogue10collective18CollectiveEpilogueINS1B_23Sm100TmaWarpSpecializedILi4ELi2ELi32ELb1ELb0EEEJSG_NS5_IJNSR_ISE_SB_EENSR_ISF_SB_EEEEESH_SI_SH_SI_NS1B_6fusion15FusionCallbacksIS1F_NS1J_17LinearCombinationISH_fSH_fLNS_15FloatRoundStyleE2EEESG_S1I_JEEENS4_5SM1004TMEM4LOAD26SM100_TMEM_LOAD_32dp32b32xESY_S18_NS4_39AutoVectorizingCopyWithAssumedAlignmentILi128EEENS4_14SM90_TMA_STOREES18_S1U_S1U_EEEvvEEEEvNT_6ParamsE --------------------------
	.section	.text._ZN7cutlass13device_kernelINS_4gemm6kernel13GemmUniversalIN4cute5tupleIJiiiiEEENS1_10collective13CollectiveMmaINS1_35MainloopSm100TmaUmmaWarpSpecializedILi12ELi2ELi4ENS5_IJNS4_1CILi1EEESB_SB_EEEEENS5_IJNSA_ILi128EEESE_NSA_ILi32EEEEEENS_6half_tENS5_IJlSB_lEEESH_SI_NS4_8TiledMMAINS4_8MMA_AtomIJNS4_20SM100_MMA_F16BF16_SSISH_SH_fLi128ELi128ELNS4_4UMMA5MajorE0ELSN_0ELNSM_7ScaleInE0ELSO_0EEEEEENS4_6LayoutISC_NS5_IJNSA_ILi0EEESS_SS_EEEEENS5_IJNS4_10UnderscoreESV_SV_EEEEENS4_13SM90_TMA_LOADENS4_14ComposedLayoutINS4_7SwizzleILi2ELi4ELi3EEENS4_18smem_ptr_flag_bitsILi16EEENSR_INS5_IJNSA_ILi8EEESF_EEENS5_IJSF_SB_EEEEEEEvNS4_8identityESY_S18_vS19_EENS_8epilogue10collective18CollectiveEpilogueINS1B_23Sm100TmaWarpSpecializedILi4ELi2ELi32ELb1ELb0EEEJSG_NS5_IJNSR_ISE_SB_EENSR_ISF_SB_EEEEESH_SI_SH_SI_NS1B_6fusion15FusionCallbacksIS1F_NS1J_17LinearCombinationISH_fSH_fLNS_15FloatRoundStyleE2EEESG_S1I_JEEENS4_5SM1004TMEM4LOAD26SM100_TMEM_LOAD_32dp32b32xESY_S18_NS4_39AutoVectorizingCopyWithAssumedAlignmentILi128EEENS4_14SM90_TMA_STOREES18_S1U_S1U_EEEvvEEEEvNT_6ParamsE,"ax",@progbits
	.align	128
.text._ZN7cutlass13device_kernelINS_4gemm6kernel13GemmUniversalIN4cute5tupleIJiiiiEEENS1_10collective13CollectiveMmaINS1_35MainloopSm100TmaUmmaWarpSpecializedILi12ELi2ELi4ENS5_IJNS4_1CILi1EEESB_SB_EEEEENS5_IJNSA_ILi128EEESE_NSA_ILi32EEEEEENS_6half_tENS5_IJlSB_lEEESH_SI_NS4_8TiledMMAINS4_8MMA_AtomIJNS4_20SM100_MMA_F16BF16_SSISH_SH_fLi128ELi128ELNS4_4UMMA5MajorE0ELSN_0ELNSM_7ScaleInE0ELSO_0EEEEEENS4_6LayoutISC_NS5_IJNSA_ILi0EEESS_SS_EEEEENS5_IJNS4_10UnderscoreESV_SV_EEEEENS4_13SM90_TMA_LOADENS4_14ComposedLayoutINS4_7SwizzleILi2ELi4ELi3EEENS4_18smem_ptr_flag_bitsILi16EEENSR_INS5_IJNSA_ILi8EEESF_EEENS5_IJSF_SB_EEEEEEEvNS4_8identityESY_S18_vS19_EENS_8epilogue10collective18CollectiveEpilogueINS1B_23Sm100TmaWarpSpecializedILi4ELi2ELi32ELb1ELb0EEEJSG_NS5_IJNSR_ISE_SB_EENSR_ISF_SB_EEEEESH_SI_SH_SI_NS1B_6fusion15FusionCallbacksIS1F_NS1J_17LinearCombinationISH_fSH_fLNS_15FloatRoundStyleE2EEESG_S1I_JEEENS4_5SM1004TMEM4LOAD26SM100_TMEM_LOAD_32dp32b32xESY_S18_NS4_39AutoVectorizingCopyWithAssumedAlignmentILi128EEENS4_14SM90_TMA_STOREES18_S1U_S1U_EEEvvEEEEvNT_6ParamsE:
        .type           _ZN7cutlass13device_kernelINS_4gemm6kernel13GemmUniversalIN4cute5tupleIJiiiiEEENS1_10collective13CollectiveMmaINS1_35MainloopSm100TmaUmmaWarpSpecializedILi12ELi2ELi4ENS5_IJNS4_1CILi1EEESB_SB_EEEEENS5_IJNSA_ILi128EEESE_NSA_ILi32EEEEEENS_6half_tENS5_IJlSB_lEEESH_SI_NS4_8TiledMMAINS4_8MMA_AtomIJNS4_20SM100_MMA_F16BF16_SSISH_SH_fLi128ELi128ELNS4_4UMMA5MajorE0ELSN_0ELNSM_7ScaleInE0ELSO_0EEEEEENS4_6LayoutISC_NS5_IJNSA_ILi0EEESS_SS_EEEEENS5_IJNS4_10UnderscoreESV_SV_EEEEENS4_13SM90_TMA_LOADENS4_14ComposedLayoutINS4_7SwizzleILi2ELi4ELi3EEENS4_18smem_ptr_flag_bitsILi16EEENSR_INS5_IJNSA_ILi8EEESF_EEENS5_IJSF_SB_EEEEEEEvNS4_8identityESY_S18_vS19_EENS_8epilogue10collective18CollectiveEpilogueINS1B_23Sm100TmaWarpSpecializedILi4ELi2ELi32ELb1ELb0EEEJSG_NS5_IJNSR_ISE_SB_EENSR_ISF_SB_EEEEESH_SI_SH_SI_NS1B_6fusion15FusionCallbacksIS1F_NS1J_17LinearCombinationISH_fSH_fLNS_15FloatRoundStyleE2EEESG_S1I_JEEENS4_5SM1004TMEM4LOAD26SM100_TMEM_LOAD_32dp32b32xESY_S18_NS4_39AutoVectorizingCopyWithAssumedAlignmentILi128EEENS4_14SM90_TMA_STOREES18_S1U_S1U_EEEvvEEEEvNT_6ParamsE,@function
        .size           _ZN7cutlass13device_kernelINS_4gemm6kernel13GemmUniversalIN4cute5tupleIJiiiiEEENS1_10collective13CollectiveMmaINS1_35MainloopSm100TmaUmmaWarpSpecializedILi12ELi2ELi4ENS5_IJNS4_1CILi1EEESB_SB_EEEEENS5_IJNSA_ILi128EEESE_NSA_ILi32EEEEEENS_6half_tENS5_IJlSB_lEEESH_SI_NS4_8TiledMMAINS4_8MMA_AtomIJNS4_20SM100_MMA_F16BF16_SSISH_SH_fLi128ELi128ELNS4_4UMMA5MajorE0ELSN_0ELNSM_7ScaleInE0ELSO_0EEEEEENS4_6LayoutISC_NS5_IJNSA_ILi0EEESS_SS_EEEEENS5_IJNS4_10UnderscoreESV_SV_EEEEENS4_13SM90_TMA_LOADENS4_14ComposedLayoutINS4_7SwizzleILi2ELi4ELi3EEENS4_18smem_ptr_flag_bitsILi16EEENSR_INS5_IJNSA_ILi8EEESF_EEENS5_IJSF_SB_EEEEEEEvNS4_8identityESY_S18_vS19_EENS_8epilogue10collective18CollectiveEpilogueINS1B_23Sm100TmaWarpSpecializedILi4ELi2ELi32ELb1ELb0EEEJSG_NS5_IJNSR_ISE_SB_EENSR_ISF_SB_EEEEESH_SI_SH_SI_NS1B_6fusion15FusionCallbacksIS1F_NS1J_17LinearCombinationISH_fSH_fLNS_15FloatRoundStyleE2EEESG_S1I_JEEENS4_5SM1004TMEM4LOAD26SM100_TMEM_LOAD_32dp32b32xESY_S18_NS4_39AutoVectorizingCopyWithAssumedAlignmentILi128EEENS4_14SM90_TMA_STOREES18_S1U_S1U_EEEvvEEEEvNT_6ParamsE,(.L_x_201 - _ZN7cutlass13device_kernelINS_4gemm6kernel13GemmUniversalIN4cute5tupleIJiiiiEEENS1_10collective13CollectiveMmaINS1_35MainloopSm100TmaUmmaWarpSpecializedILi12ELi2ELi4ENS5_IJNS4_1CILi1EEESB_SB_EEEEENS5_IJNSA_ILi128EEESE_NSA_ILi32EEEEEENS_6half_tENS5_IJlSB_lEEESH_SI_NS4_8TiledMMAINS4_8MMA_AtomIJNS4_20SM100_MMA_F16BF16_SSISH_SH_fLi128ELi128ELNS4_4UMMA5MajorE0ELSN_0ELNSM_7ScaleInE0ELSO_0EEEEEENS4_6LayoutISC_NS5_IJNSA_ILi0EEESS_SS_EEEEENS5_IJNS4_10UnderscoreESV_SV_EEEEENS4_13SM90_TMA_LOADENS4_14ComposedLayoutINS4_7SwizzleILi2ELi4ELi3EEENS4_18smem_ptr_flag_bitsILi16EEENSR_INS5_IJNSA_ILi8EEESF_EEENS5_IJSF_SB_EEEEEEEvNS4_8identityESY_S18_vS19_EENS_8epilogue10collective18CollectiveEpilogueINS1B_23Sm100TmaWarpSpecializedILi4ELi2ELi32ELb1ELb0EEEJSG_NS5_IJNSR_ISE_SB_EENSR_ISF_SB_EEEEESH_SI_SH_SI_NS1B_6fusion15FusionCallbacksIS1F_NS1J_17LinearCombinationISH_fSH_fLNS_15FloatRoundStyleE2EEESG_S1I_JEEENS4_5SM1004TMEM4LOAD26SM100_TMEM_LOAD_32dp32b32xESY_S18_NS4_39AutoVectorizingCopyWithAssumedAlignmentILi128EEENS4_14SM90_TMA_STOREES18_S1U_S1U_EEEvvEEEEvNT_6ParamsE)
        .other          _ZN7cutlass13device_kernelINS_4gemm6kernel13GemmUniversalIN4cute5tupleIJiiiiEEENS1_10collective13CollectiveMmaINS1_35MainloopSm100TmaUmmaWarpSpecializedILi12ELi2ELi4ENS5_IJNS4_1CILi1EEESB_SB_EEEEENS5_IJNSA_ILi128EEESE_NSA_ILi32EEEEEENS_6half_tENS5_IJlSB_lEEESH_SI_NS4_8TiledMMAINS4_8MMA_AtomIJNS4_20SM100_MMA_F16BF16_SSISH_SH_fLi128ELi128ELNS4_4UMMA5MajorE0ELSN_0ELNSM_7ScaleInE0ELSO_0EEEEEENS4_6LayoutISC_NS5_IJNSA_ILi0EEESS_SS_EEEEENS5_IJNS4_10UnderscoreESV_SV_EEEEENS4_13SM90_TMA_LOADENS4_14ComposedLayoutINS4_7SwizzleILi2ELi4ELi3EEENS4_18smem_ptr_flag_bitsILi16EEENSR_INS5_IJNSA_ILi8EEESF_EEENS5_IJSF_SB_EEEEEEEvNS4_8identityESY_S18_vS19_EENS_8epilogue10collective18CollectiveEpilogueINS1B_23Sm100TmaWarpSpecializedILi4ELi2ELi32ELb1ELb0EEEJSG_NS5_IJNSR_ISE_SB_EENSR_ISF_SB_EEEEESH_SI_SH_SI_NS1B_6fusion15FusionCallbacksIS1F_NS1J_17LinearCombinationISH_fSH_fLNS_15FloatRoundStyleE2EEESG_S1I_JEEENS4_5SM1004TMEM4LOAD26SM100_TMEM_LOAD_32dp32b32xESY_S18_NS4_39AutoVectorizingCopyWithAssumedAlignmentILi128EEENS4_14SM90_TMA_STOREES18_S1U_S1U_EEEvvEEEEvNT_6ParamsE,@"STO_CUDA_ENTRY STV_DEFAULT"
_ZN7cutlass13device_kernelINS_4gemm6kernel13GemmUniversalIN4cute5tupleIJiiiiEEENS1_10collective13CollectiveMmaINS1_35MainloopSm100TmaUmmaWarpSpecializedILi12ELi2ELi4ENS5_IJNS4_1CILi1EEESB_SB_EEEEENS5_IJNSA_ILi128EEESE_NSA_ILi32EEEEEENS_6half_tENS5_IJlSB_lEEESH_SI_NS4_8TiledMMAINS4_8MMA_AtomIJNS4_20SM100_MMA_F16BF16_SSISH_SH_fLi128ELi128ELNS4_4UMMA5MajorE0ELSN_0ELNSM_7ScaleInE0ELSO_0EEEEEENS4_6LayoutISC_NS5_IJNSA_ILi0EEESS_SS_EEEEENS5_IJNS4_10UnderscoreESV_SV_EEEEENS4_13SM90_TMA_LOADENS4_14ComposedLayoutINS4_7SwizzleILi2ELi4ELi3EEENS4_18smem_ptr_flag_bitsILi16EEENSR_INS5_IJNSA_ILi8EEESF_EEENS5_IJSF_SB_EEEEEEEvNS4_8identityESY_S18_vS19_EENS_8epilogue10collective18CollectiveEpilogueINS1B_23Sm100TmaWarpSpecializedILi4ELi2ELi32ELb1ELb0EEEJSG_NS5_IJNSR_ISE_SB_EENSR_ISF_SB_EEEEESH_SI_SH_SI_NS1B_6fusion15FusionCallbacksIS1F_NS1J_17LinearCombinationISH_fSH_fLNS_15FloatRoundStyleE2EEESG_S1I_JEEENS4_5SM1004TMEM4LOAD26SM100_TMEM_LOAD_32dp32b32xESY_S18_NS4_39AutoVectorizingCopyWithAssumedAlignmentILi128EEENS4_14SM90_TMA_STOREES18_S1U_S1U_EEEvvEEEEvNT_6ParamsE:
[----:B------:R-:W1:Y:S01]  /*0000*/  LDC R1, c[0x0][0x37c] ;  /* 0x0000df00ff017b82 */ /* 0x000e620000000800 */
[----:B------:R-:W2:Y:S01]  /*0010*/  S2R R101, SR_TID.X ;  /* 0x0000000000657919 */ /* 0x000ea20000002100 */
[----:B------:R-:W3:Y:S01]  /*0020*/  LDCU.64 UR4, c[0x0][0x890] ;  /* 0x00011200ff0477ac */ /* 0x000ee20008000a00 */
[----:B------:R-:W-:Y:S02]  /*0030*/  PRMT R88, RZ, 0x7610, R88 ;  /* 0x00007610ff587816 */ /* 0x000fe40000000058 */
[----:B------:R-:W-:Y:S01]  /*0040*/  ELECT P5, URZ, PT ;  /* 0x0000000000ff782f */ /* 0x000fe200038a0000 */
[----:B------:R-:W4:Y:S01]  /*0050*/  LDCU.64 UR46, c[0x0][0x358] ;  /* 0x00006b00ff2e77ac */ /* 0x000f220008000a00 */
[----:B---3--:R-:W-:-:S04]  /*0060*/  UISETP.NE.U32.AND UP0, UPT, UR4, URZ, UPT ;  /* 0x000000ff0400728c */ /* 0x008fc8000bf05070 */
[----:B------:R-:W-:Y:S01]  /*0070*/  UISETP.NE.AND.EX UP0, UPT, UR5, URZ, UPT, UP0 ;  /* 0x000000ff0500728c */ /* 0x000fe2000bf05300 */
[----:B--2---:R-:W-:-:S05]  /*0080*/  SHF.R.U32.HI R92, RZ, 0x5, R101 ;  /* 0x00000005ff5c7819 */ /* 0x004fca0000011665 */
[----:B------:R-:W2:Y:S02]  /*0090*/  SHFL.IDX PT, R0, R92, RZ, 0x1f ;  /* 0x00001fff5c007589 */ /* 0x000ea400000e0000 */
[----:B--2---:R-:W-:Y:S01]  /*00a0*/  R2UR UR8, R0 ;  /* 0x00000000000872ca */ /* 0x004fe200000e0000 */
[----:B-1--4-:R-:W-:-:S14]  /*00b0*/  BRA.U UP0, `(.L_x_0) ;  /* 0x00000001002c7547 */ /* 0x012fdc000b800000 */
[----:B------:R-:W1:Y:S02]  /*00c0*/  LDCU.64 UR6, c[0x0][0x888] ;  /* 0x00011100ff0677ac */ /* 0x000e640008000a00 */
[----:B-1----:R-:W-:-:S04]  /*00d0*/  UISETP.NE.U32.AND UP0, UPT, UR6, URZ, UPT ;  /* 0x000000ff0600728c */ /* 0x002fc8000bf05070 */
[----:B------:R-:W-:-:S09]  /*00e0*/  UISETP.NE.AND.EX UP0, UPT, UR7, URZ, UPT, UP0 ;  /* 0x000000ff0700728c */ /* 0x000fd2000bf05300 */
[----:B------:R-:W-:Y:S05]  /*00f0*/  BRA.U !UP0, `(.L_x_1) ;  /* 0x0000000108107547 */ /* 0x000fea000b800000 */
[----:B------:R-:W1:Y:S02]  /*0100*/  LDC.64 R2, c[0x0][0x888] ;  /* 0x00022200ff027b82 */ /* 0x000e640000000a00 */
[----:B-1----:R1:W5:Y:S01]  /*0110*/  LDG.E R49, desc[UR46][R2.64] ;  /* 0x0000002e02317981 */ /* 0x002362000c1e1900 */
[----:B------:R-:W-:Y:S01]  /*0120*/  HFMA2 R88, -RZ, RZ, 0, 5.9604644775390625e-08 ;  /* 0x00000001ff587431 */ /* 0x000fe200000001ff */
[----:B------:R-:W-:Y:S05]  /*0130*/  BRA `(.L_x_0) ;  /* 0x00000000000c7947 */ /* 0x000fea0003800000 */
.L_x_1:
[----:B------:R-:W1:Y:S01]  /*0140*/  LDCU UR6, c[0x0][0x880] ;  /* 0x00011000ff0677ac */ /* 0x000e620008000800 */
[----:B------:R-:W-:Y:S01]  /*0150*/  HFMA2 R88, -RZ, RZ, 0, 5.9604644775390625e-08 ;  /* 0x00000001ff587431 */ /* 0x000fe200000001ff */
[----:B-1----:R-:W-:-:S07]  /*0160*/  MOV R49, UR6 ;  /* 0x0000000600317c02 */ /* 0x002fce0008000f00 */
.L_x_0:
[----:B------:R-:W2:Y:S02]  /*0170*/  LDCU.64 UR6, c[0x0][0x8b0] ;  /* 0x00011600ff0677ac */ /* 0x000ea40008000a00 */
[----:B--2---:R-:W-:-:S04]  /*0180*/  UISETP.NE.U32.AND UP0, UPT, UR6, URZ, UPT ;  /* 0x000000ff0600728c */ /* 0x004fc8000bf05070 */
[----:B------:R-:W-:-:S09]  /*0190*/  UISETP.NE.AND.EX UP0, UPT, UR7, URZ, UPT, UP0 ;  /* 0x000000ff0700728c */ /* 0x000fd2000bf05300 */
[----:B------:R-:W-:Y:S05]  /*01a0*/  BRA.U UP0, `(.L_x_2) ;  /* 0x0000000100247547 */ /* 0x000fea000b800000 */
[----:B------:R-:W2:Y:S02]  /*01b0*/  LDCU.64 UR6, c[0x0][0x8a8] ;  /* 0x00011500ff0677ac */ /* 0x000ea40008000a00 */
[----:B--2---:R-:W-:-:S04]  /*01c0*/  UISETP.NE.U32.AND UP0, UPT, UR6, URZ, UPT ;  /* 0x000000ff0600728c */ /* 0x004fc8000bf05070 */
[----:B------:R-:W-:-:S09]  /*01d0*/  UISETP.NE.AND.EX UP0, UPT, UR7, URZ, UPT, UP0 ;  /* 0x000000ff0700728c */ /* 0x000fd2000bf05300 */
[----:B------:R-:W-:Y:S05]  /*01e0*/  BRA.U !UP0, `(.L_x_3) ;  /* 0x00000001080c7547 */ /* 0x000fea000b800000 */
[----:B-1----:R-:W1:Y:S02]  /*01f0*/  LDC.64 R2, c[0x0][0x8a8] ;  /* 0x00022a00ff027b82 */ /* 0x002e640000000a00 */
[----:B-1----:R2:W5:Y:S01]  /*0200*/  LDG.E R47, desc[UR46][R2.64] ;  /* 0x0000002e022f7981 */ /* 0x002562000c1e1900 */
[----:B------:R-:W-:Y:S05]  /*0210*/  BRA `(.L_x_2) ;  /* 0x0000000000087947 */ /* 0x000fea0003800000 */
.L_x_3:
[----:B------:R-:W2:Y:S02]  /*0220*/  LDCU UR6, c[0x0][0x8a0] ;  /* 0x00011400ff0677ac */ /* 0x000ea40008000800 */
[----:B--2---:R-:W-:Y:S02]  /*0230*/  MOV R47, UR6 ;  /* 0x00000006002f7c02 */ /* 0x004fe40008000f00 */
.L_x_2:
[----:B------:R-:W-:Y:S01]  /*0240*/  IMAD.U32 R0, RZ, RZ, UR8 ;  /* 0x00000008ff007e24 */ /* 0x000fe2000f8e00ff */
[----:B------:R-:W-:Y:S04]  /*0250*/  BSSY.RECONVERGENT B0, `(.L_x_4) ;  /* 0x000000c000007945 */ /* 0x000fe80003800200 */
[C---:B------:R-:W-:Y:S02]  /*0260*/  ISETP.NE.OR P1, PT, R0.reuse, 0x1, !P5 ;  /* 0x000000010000780c */ /* 0x040fe40006f25670 */
[----:B------:R-:W-:-:S11]  /*0270*/  ISETP.NE.OR P0, PT, R0, 0x3, !P5 ;  /* 0x000000030000780c */ /* 0x000fd60006f05670 */
[----:B------:R-:W-:Y:S05]  /*0280*/  @P1 BRA `(.L_x_5) ;  /* 0x0000000000201947 */ /* 0x000fea0003800000 */
[----:B------:R-:W3:Y:S02]  /*0290*/  LDCU.64 UR6, c[0x0][0x348] ;  /* 0x00006900ff0677ac */ /* 0x000ee40008000a00 */
[----:B---3--:R-:W-:Y:S02]  /*02a0*/  UIADD3 UR10, UP1, UPT, UR6, 0x80, URZ ;  /* 0x00000080060a7890 */ /* 0x008fe4000ff3e0ff */
[----:B------:R-:W-:Y:S02]  /*02b0*/  UIADD3 UR6, UP0, UPT, UR6, 0x180, URZ ;  /* 0x0000018006067890 */ /* 0x000fe4000ff1e0ff */
[----:B------:R-:W-:Y:S02]  /*02c0*/  UIADD3.X UR11, UPT, UPT, URZ, UR7, URZ, UP1, !UPT ;  /* 0x00000007ff0b7290 */ /* 0x000fe40008ffe4ff */
[----:B------:R-:W-:-:S07]  /*02d0*/  UIADD3.X UR7, UPT, UPT, URZ, UR7, URZ, UP0, !UPT ;  /* 0x00000007ff077290 */ /* 0x000fce00087fe4ff */
[----:B------:R3:W-:Y:S02]  /*02e0*/  UTMACCTL.PF [UR10] ;  /* 0x000000000a0079b9 */ /* 0x0007e40008040000 */
[----:B------:R3:W-:Y:S02]  /*02f0*/  UTMACCTL.PF [UR6] ;  /* 0x00000000060079b9 */ /* 0x0007e40008040000 */
[----:B---3--:R-:W-:Y:S01]  /*0300*/  NOP ;  /* 0x0000000000007918 */ /* 0x008fe20000000000 */
.L_x_5:
[----:B------:R-:W-:Y:S05]  /*0310*/  BSYNC.RECONVERGENT B0 ;  /* 0x0000000000007941 */ /* 0x000fea0003800200 */
.L_x_4:
[----:B------:R-:W-:Y:S04]  /*0320*/  BSSY.RECONVERGENT B0, `(.L_x_6) ;  /* 0x000000a000007945 */ /* 0x000fe80003800200 */
        /* <DEDUP_REMOVED lines=9> */
.L_x_7:
[----:B------:R-:W-:Y:S05]  /*03c0*/  BSYNC.RECONVERGENT B0 ;  /* 0x0000000000007941 */ /* 0x000fea0003800200 */
.L_x_6:
[----:B------:R-:W3:Y:S01]  /*03d0*/  LDCU.64 UR6, c[0x0][0x888] ;  /* 0x00011100ff0677ac */ /* 0x000ee20008000a00 */
[----:B------:R-:W-:Y:S02]  /*03e0*/  UISETP.EQ.U32.AND UP1, UPT, UR4, URZ, UPT ;  /* 0x000000ff0400728c */ /* 0x000fe4000bf22070 */
[----:B------:R-:W-:Y:S02]  /*03f0*/  UPLOP3.LUT UP2, UPT, UPT, UPT, UPT, 0x80, 0x8 ;  /* 0x000000000008789c */ /* 0x000fe40003f4f070 */
[----:B---3--:R-:W-:-:S04]  /*0400*/  UISETP.NE.U32.AND UP0, UPT, UR6, URZ, UPT ;  /* 0x000000ff0600728c */ /* 0x008fc8000bf05070 */
[----:B------:R-:W-:-:S04]  /*0410*/  UISETP.NE.AND.EX UP0, UPT, UR7, URZ, UPT, UP0 ;  /* 0x000000ff0700728c */ /* 0x000fc8000bf05300 */
[----:B------:R-:W-:-:S04]  /*0420*/  UISETP.EQ.OR.EX UP3, UPT, UR5, URZ, !UP0, UP1 ;  /* 0x000000ff0500728c */ /* 0x000fc8000c762710 */
[----:B------:R-:W-:-:S05]  /*0430*/  UP2UR UR50, UPR, URZ, 0x8 ;  /* 0x00000008ff327883 */ /* 0x000fca0008000000 */
[----:B------:R-:W-:Y:S07]  /*0440*/  BRA.U !UP3, `(.L_x_8) ;  /* 0x000000010b207547 */ /* 0x000fee000b800000 */
[----:B------:R-:W-:Y:S01]  /*0450*/  UISETP.NE.U32.AND UP2, UPT, UR4, URZ, UPT ;  /* 0x000000ff0400728c */ /* 0x000fe2000bf45070 */
[----:B-----5:R-:W-:Y:S01]  /*0460*/  FSETP.NEU.AND P0, PT, R49, RZ, PT ;  /* 0x000000ff3100720b */ /* 0x020fe20003f0d000 */
[----:B------:R-:W-:Y:S02]  /*0470*/  USEL UR4, URZ, 0xffffffff, UP0 ;  /* 0xffffffffff047887 */ /* 0x000fe40008000000 */
[----:B------:R-:W-:-:S10]  /*0480*/  UISETP.NE.AND.EX UP2, UPT, UR5, URZ, UPT, UP2 ;  /* 0x000000ff0500728c */ /* 0x000fd4000bf45320 */
[----:B------:R-:W-:Y:S01]  /*0490*/  VOTEU.ANY UP1, P0 ;  /* 0x0000000000ff7886 */ /* 0x000fe20000020100 */
[----:B------:R-:W-:-:S04]  /*04a0*/  @!UP2 USEL UR4, URZ, 0xffffffff, UP1 ;  /* 0xffffffffff04a887 */ /* 0x000fc80008800000 */
[----:B------:R-:W-:-:S04]  /*04b0*/  ULOP3.LUT UR4, UR4, 0x1, URZ, 0xc0, !UPT ;  /* 0x0000000104047892 */ /* 0x000fc8000f8ec0ff */
[----:B------:R-:W-:-:S11]  /*04c0*/  UISETP.NE.U32.AND UP2, UPT, UR4, 0x1, UPT ;  /* 0x000000010400788c */ /* 0x000fd6000bf45070 */
.L_x_8:
[----:B-12---:R-:W1:Y:S01]  /*04d0*/  SHFL.IDX PT, R2, R92, RZ, 0x1f ;  /* 0x00001fff5c027589 */ /* 0x006e6200000e0000 */
[----:B------:R-:W-:-:S04]  /*04e0*/  UISETP.NE.AND UP1, UPT, UR8, 0x2, UPT ;  /* 0x000000020800788c */ /* 0x000fc8000bf25270 */
[----:B------:R-:W-:Y:S01]  /*04f0*/  USEL UR6, URZ, 0x1, UP1 ;  /* 0x00000001ff067887 */ /* 0x000fe20008800000 */
[----:B-1----:R-:W-:-:S13]  /*0500*/  ISETP.NE.AND P0, PT, R2, RZ, PT ;  /* 0x000000ff0200720c */ /* 0x002fda0003f05270 */
[----:B------:R-:W-:Y:S05]  /*0510*/  @P0 BRA `(.L_x_9) ;  /* 0x0000000000940947 */ /* 0x000fea0003800000 */
[----:B------:R-:W-:Y:S01]  /*0520*/  ELECT P0, URZ, PT ;  /* 0x0000000000ff782f */ /* 0x000fe20003800000 */
[----:B------:R-:W-:-:S12]  /*0530*/  BSSY.RECONVERGENT B0, `(.L_x_9) ;  /* 0x0000023000007945 */ /* 0x000fd80003800200 */
[----:B------:R-:W-:Y:S05]  /*0540*/  @!P0 BRA `(.L_x_10) ;  /* 0x0000000000848947 */ /* 0x000fea0003800000 */
[----:B------:R-:W1:Y:S01]  /*0550*/  S2UR UR5, SR_CgaCtaId ;  /* 0x00000000000579c3 */ /* 0x000e620000008800 */
[----:B------:R-:W-:Y:S01]  /*0560*/  UMOV UR7, 0x400 ;  /* 0x0000040000077882 */ /* 0x000fe20000000000 */
[----:B------:R-:W-:Y:S02]  /*0570*/  UMOV UR4, 0x1 ;  /* 0x0000000100047882 */ /* 0x000fe40000000000 */
[----:B------:R-:W-:-:S04]  /*0580*/  UIADD3 UR10, UPT, UPT, -UR4, 0x100000, URZ ;  /* 0x00100000040a7890 */ /* 0x000fc8000fffe1ff */
[----:B------:R-:W-:Y:S02]  /*0590*/  USHF.L.U32 UR11, UR10, 0xb, URZ ;  /* 0x0000000b0a0b7899 */ /* 0x000fe400080006ff */
[----:B------:R-:W-:Y:S02]  /*05a0*/  USHF.L.U32 UR10, UR10, 0x1, URZ ;  /* 0x000000010a0a7899 */ /* 0x000fe400080006ff */
[----:B-1----:R-:W-:Y:S01]  /*05b0*/  ULEA UR5, UR5, UR7, 0x18 ;  /* 0x0000000705057291 */ /* 0x002fe2000f8ec0ff */
[----:B------:R-:W1:Y:S11]  /*05c0*/  FENCE.VIEW.ASYNC.S ;  /* 0x00000000000073c6 */ /* 0x000e760000000000 */
[----:B-1----:R1:W2:Y:S01]  /*05d0*/  SYNCS.EXCH.64 URZ, [UR5], UR10 ;  /* 0x0000000a05ff75b2 */ /* 0x0022a20008000100 */
[----:B------:R1:W3:Y:S01]  /*05e0*/  SYNCS.EXCH.64 URZ, [UR5+0x60], UR10 ;  /* 0x0000600a05ff75b2 */ /* 0x0002e20008000100 */
[----:B------:R1:W4:Y:S01]  /*05f0*/  SYNCS.EXCH.64 URZ, [UR5+0x8], UR10 ;  /* 0x0000080a05ff75b2 */ /* 0x0003220008000100 */
[----:B------:R1:W1:Y:S01]  /*0600*/  SYNCS.EXCH.64 URZ, [UR5+0x68], UR10 ;  /* 0x0000680a05ff75b2 */ /* 0x0002620008000100 */
        /* <DEDUP_REMOVED lines=20> */
[----:B--2---:R-:W-:Y:S01]  /*0750*/  NOP ;  /* 0x0000000000007918 */ /* 0x004fe20000000000 */
.L_x_10:
[----:B-1----:R-:W-:Y:S05]  /*0760*/  BSYNC.RECONVERGENT B0 ;  /* 0x0000000000007941 */ /* 0x002fea0003800200 */
.L_x_9:
[----:B------:R-:W1:Y:S01]  /*0770*/  SHFL.IDX PT, R2, R92, RZ, 0x1f ;  /* 0x00001fff5c027589 */ /* 0x000e6200000e0000 */
[----:B------:R-:W-:Y:S01]  /*0780*/  NOP ;  /* 0x0000000000007918 */ /* 0x000fe20000000000 */
[----:B-1----:R-:W-:-:S13]  /*0790*/  ISETP.NE.AND P0, PT, R2, 0x1, PT ;  /* 0x000000010200780c */ /* 0x002fda0003f05270 */
[----:B------:R-:W-:Y:S05]  /*07a0*/  @P0 BRA `(.L_x_11) ;  /* 0x0000000000580947 */ /* 0x000fea0003800000 */
[----:B------:R-:W1:Y:S01]  /*07b0*/  S2UR UR7, SR_CgaCtaId ;  /* 0x00000000000779c3 */ /* 0x000e620000008800 */
[----:B------:R-:W-:Y:S01]  /*07c0*/  UMOV UR9, 0x400 ;  /* 0x0000040000097882 */ /* 0x000fe20000000000 */
[----:B------:R-:W-:Y:S01]  /*07d0*/  UMOV UR5, 0x20 ;  /* 0x0000002000057882 */ /* 0x000fe20000000000 */
[----:B------:R-:W-:Y:S01]  /*07e0*/  UMOV UR4, 0x80 ;  /* 0x0000008000047882 */ /* 0x000fe20000000000 */
[----:B------:R-:W-:-:S04]  /*07f0*/  UIADD3 UR10, UPT, UPT, -UR5, 0x100000, URZ ;  /* 0x00100000050a7890 */ /* 0x000fc8000fffe1ff */
[----:B------:R-:W-:Y:S02]  /*0800*/  USHF.L.U32 UR11, UR10, 0xb, URZ ;  /* 0x0000000b0a0b7899 */ /* 0x000fe400080006ff */
[----:B------:R-:W-:Y:S02]  /*0810*/  USHF.L.U32 UR10, UR10, 0x1, URZ ;  /* 0x000000010a0a7899 */ /* 0x000fe400080006ff */
[----:B------:R-:W-:-:S04]  /*0820*/  UIADD3 UR4, UPT, UPT, -UR4, 0x100000, URZ ;  /* 0x0010000004047890 */ /* 0x000fc8000fffe1ff */
[----:B------:R-:W-:Y:S02]  /*0830*/  USHF.L.U32 UR5, UR4, 0xb, URZ ;  /* 0x0000000b04057899 */ /* 0x000fe400080006ff */
[----:B------:R-:W-:Y:S01]  /*0840*/  USHF.L.U32 UR4, UR4, 0x1, URZ ;  /* 0x0000000104047899 */ /* 0x000fe200080006ff */
[----:B------:R-:W-:Y:S01]  /*0850*/  ELECT P0, URZ, PT ;  /* 0x0000000000ff782f */ /* 0x000fe20003800000 */
[----:B-1----:R-:W-:Y:S01]  /*0860*/  ULEA UR7, UR7, UR9, 0x18 ;  /* 0x0000000907077291 */ /* 0x002fe2000f8ec0ff */
[----:B------:R-:W1:Y:S11]  /*0870*/  FENCE.VIEW.ASYNC.S ;  /* 0x00000000000073c6 */ /* 0x000e760000000000 */
[----:B-1----:R1:W2:Y:S01]  /*0880*/  SYNCS.EXCH.64 URZ, [UR7+0xc0], UR10 ;  /* 0x0000c00a07ff75b2 */ /* 0x0022a20008000100 */
[----:B------:R1:W1:Y:S01]  /*0890*/  SYNCS.EXCH.64 URZ, [UR7+0xe0], UR4 ;  /* 0x0000e00407ff75b2 */ /* 0x0002620008000100 */
[----:B------:R1:W1:Y:S01]  /*08a0*/  SYNCS.EXCH.64 URZ, [UR7+0xc8], UR10 ;  /* 0x0000c80a07ff75b2 */ /* 0x0002620008000100 */
[----:B------:R1:W1:Y:S01]  /*08b0*/  SYNCS.EXCH.64 URZ, [UR7+0xe8], UR4 ;  /* 0x0000e80407ff75b2 */ /* 0x0002620008000100 */
[----:B------:R1:W1:Y:S01]  /*08c0*/  SYNCS.EXCH.64 URZ, [UR7+0xd0], UR10 ;  /* 0x0000d00a07ff75b2 */ /* 0x0002620008000100 */
[----:B------:R1:W1:Y:S01]  /*08d0*/  SYNCS.EXCH.64 URZ, [UR7+0xf0], UR4 ;  /* 0x0000f00407ff75b2 */ /* 0x0002620008000100 */
[----:B------:R1:W1:Y:S01]  /*08e0*/  SYNCS.EXCH.64 URZ, [UR7+0xd8], UR10 ;  /* 0x0000d80a07ff75b2 */ /* 0x0002620008000100 */
[----:B------:R1:W1:Y:S01]  /*08f0*/  SYNCS.EXCH.64 URZ, [UR7+0xf8], UR4 ;  /* 0x0000f80407ff75b2 */ /* 0x0002620008000100 */
[----:B------:R-:W-:Y:S01]  /*0900*/  NOP ;  /* 0x0000000000007918 */ /* 0x000fe20000000000 */
.L_x_11:
[----:B------:R-:W3:Y:S01]  /*0910*/  SHFL.IDX PT, R2, R92, RZ, 0x1f ;  /* 0x00001fff5c027589 */ /* 0x000ee200000e0000 */
[----:B------:R-:W-:Y:S01]  /*0920*/  NOP ;  /* 0x0000000000007918 */ /* 0x000fe20000000000 */
[----:B---3--:R-:W-:-:S13]  /*0930*/  ISETP.NE.AND P0, PT, R2, 0x3, PT ;  /* 0x000000030200780c */ /* 0x008fda0003f05270 */
[----:B------:R-:W-:Y:S05]  /*0940*/  @P0 BRA `(.L_x_12) ;  /* 0x0000000000300947 */ /* 0x000fea0003800000 */
[----:B-1----:R-:W1:Y:S01]  /*0950*/  S2UR UR5, SR_CgaCtaId ;  /* 0x00000000000579c3 */ /* 0x002e620000008800 */
[----:B------:R-:W-:Y:S01]  /*0960*/  UMOV UR7, 0x400 ;  /* 0x0000040000077882 */ /* 0x000fe20000000000 */
[----:B------:R-:W-:Y:S01]  /*0970*/  UMOV UR4, 0x20 ;  /* 0x0000002000047882 */ /* 0x000fe20000000000 */
[----:B------:R-:W-:Y:S01]  /*0980*/  ELECT P0, URZ, PT ;  /* 0x0000000000ff782f */ /* 0x000fe20003800000 */
[----:B------:R-:W-:-:S04]  /*0990*/  UIADD3 UR10, UPT, UPT, -UR4, 0x100000, URZ ;  /* 0x00100000040a7890 */ /* 0x000fc8000fffe1ff */
[----:B------:R-:W-:Y:S02]  /*09a0*/  USHF.L.U32 UR11, UR10, 0xb, URZ ;  /* 0x0000000b0a0b7899 */ /* 0x000fe400080006ff */
[----:B------:R-:W-:Y:S02]  /*09b0*/  USHF.L.U32 UR10, UR10, 0x1, URZ ;  /* 0x000000010a0a7899 */ /* 0x000fe400080006ff */
[----:B-1----:R-:W-:Y:S01]  /*09c0*/  ULEA UR5, UR5, UR7, 0x18 ;  /* 0x0000000705057291 */ /* 0x002fe2000f8ec0ff */
[----:B------:R-:W1:Y:S11]  /*09d0*/  FENCE.VIEW.ASYNC.S ;  /* 0x00000000000073c6 */ /* 0x000e760000000000 */
[----:B-1----:R3:W1:Y:S01]  /*09e0*/  SYNCS.EXCH.64 URZ, [UR5+0x100], UR10 ;  /* 0x0001000a05ff75b2 */ /* 0x0026620008000100 */
[----:B------:R3:W1:Y:S02]  /*09f0*/  SYNCS.EXCH.64 URZ, [UR5+0x108], UR10 ;  /* 0x0001080a05ff75b2 */ /* 0x0006640008000100 */
[----:B---3--:R-:W-:Y:S01]  /*0a00*/  NOP ;  /* 0x0000000000007918 */ /* 0x008fe20000000000 */
.L_x_12:
[----:B------:R-:W3:Y:S01]  /*0a10*/  SHFL.IDX PT, R2, R92, RZ, 0x1f ;  /* 0x00001fff5c027589 */ /* 0x000ee200000e0000 */
[----:B------:R-:W-:Y:S01]  /*0a20*/  NOP ;  /* 0x0000000000007918 */ /* 0x000fe20000000000 */
[----:B---3--:R-:W-:-:S13]  /*0a30*/  ISETP.NE.AND P0, PT, R2, 0x4, PT ;  /* 0x000000040200780c */ /* 0x008fda0003f05270 */
[----:B------:R-:W-:Y:S05]  /*0a40*/  @P0 BRA `(.L_x_13) ;  /* 0x00000000004c0947 */ /* 0x000fea0003800000 */
[----:B-1----:R-:W1:Y:S01]  /*0a50*/  S2UR UR5, SR_CgaCtaId ;  /* 0x00000000000579c3 */ /* 0x002e620000008800 */
[----:B------:R-:W-:Y:S01]  /*0a60*/  UMOV UR9, 0x100 ;  /* 0x0000010000097882 */ /* 0x000fe20000000000 */
[----:B------:R-:W-:Y:S01]  /*0a70*/  UMOV UR7, 0x400 ;  /* 0x0000040000077882 */ /* 0x000fe20000000000 */
[----:B------:R-:W-:Y:S01]  /*0a80*/  USEL UR9, UR9, 0xe0, UP2 ;  /* 0x000000e009097887 */ /* 0x000fe20009000000 */
[----:B------:R-:W-:Y:S01]  /*0a90*/  UMOV UR4, 0x1 ;  /* 0x0000000100047882 */ /* 0x000fe20000000000 */
[----:B------:R-:W-:Y:S01]  /*0aa0*/  ELECT P0, URZ, PT ;  /* 0x0000000000ff782f */ /* 0x000fe20003800000 */
[----:B------:R-:W-:-:S04]  /*0ab0*/  UIADD3 UR10, UPT, UPT, -UR4, 0x100000, URZ ;  /* 0x00100000040a7890 */ /* 0x000fc8000fffe1ff */
[----:B------:R-:W-:Y:S02]  /*0ac0*/  USHF.L.U32 UR11, UR10, 0xb, URZ ;  /* 0x0000000b0a0b7899 */ /* 0x000fe400080006ff */
[----:B------:R-:W-:Y:S02]  /*0ad0*/  USHF.L.U32 UR10, UR10, 0x1, URZ ;  /* 0x000000010a0a7899 */ /* 0x000fe400080006ff */
[----:B------:R-:W-:-:S04]  /*0ae0*/  UIADD3 UR12, UPT, UPT, -UR9, 0x100000, URZ ;  /* 0x00100000090c7890 */ /* 0x000fc8000fffe1ff */
[----:B------:R-:W-:Y:S02]  /*0af0*/  USHF.L.U32 UR13, UR12, 0xb, URZ ;  /* 0x0000000b0c0d7899 */ /* 0x000fe400080006ff */
[----:B------:R-:W-:Y:S02]  /*0b00*/  USHF.L.U32 UR12, UR12, 0x1, URZ ;  /* 0x000000010c0c7899 */ /* 0x000fe400080006ff */
[----:B-1----:R-:W-:Y:S01]  /*0b10*/  ULEA UR5, UR5, UR7, 0x18 ;  /* 0x0000000705057291 */ /* 0x002fe2000f8ec0ff */
[----:B------:R-:W1:Y:S11]  /*0b20*/  FENCE.VIEW.ASYNC.S ;  /* 0x00000000000073c6 */ /* 0x000e760000000000 */
[----:B-1----:R3:W1:Y:S01]  /*0b30*/  SYNCS.EXCH.64 URZ, [UR5+0x110], UR10 ;  /* 0x0001100a05ff75b2 */ /* 0x0026620008000100 */
[----:B------:R3:W1:Y:S01]  /*0b40*/  SYNCS.EXCH.64 URZ, [UR5+0x120], UR12 ;  /* 0x0001200c05ff75b2 */ /* 0x0006620008000100 */
[----:B------:R3:W1:Y:S01]  /*0b50*/  SYNCS.EXCH.64 URZ, [UR5+0x118], UR10 ;  /* 0x0001180a05ff75b2 */ /* 0x0006620008000100 */
[----:B------:R3:W1:Y:S02]  /*0b60*/  SYNCS.EXCH.64 URZ, [UR5+0x128], UR12 ;  /* 0x0001280c05ff75b2 */ /* 0x0006640008000100 */
[----:B---3--:R-:W-:Y:S01]  /*0b70*/  NOP ;  /* 0x0000000000007918 */ /* 0x008fe20000000000 */
.L_x_13:
[----:B------:R-:W3:Y:S01]  /*0b80*/  SHFL.IDX PT, R2, R92, RZ, 0x1f ;  /* 0x00001fff5c027589 */ /* 0x000ee200000e0000 */
[----:B------:R-:W-:Y:S01]  /*0b90*/  NOP ;  /* 0x0000000000007918 */ /* 0x000fe20000000000 */
[----:B---3--:R-:W-:-:S13]  /*0ba0*/  ISETP.NE.AND P0, PT, R2, 0x5, PT ;  /* 0x000000050200780c */ /* 0x008fda0003f05270 */
[----:B------:R-:W-:Y:S05]  /*0bb0*/  @P0 BRA `(.L_x_14) ;  /* 0x0000000000580947 */ /* 0x000fea0003800000 */
[----:B-1----:R-:W1:Y:S01]  /*0bc0*/  S2UR UR7, SR_CgaCtaId ;  /* 0x00000000000779c3 */ /* 0x002e620000008800 */
        /* <DEDUP_REMOVED lines=12> */
[----:B-1----:R3:W1:Y:S01]  /*0c90*/  SYNCS.EXCH.64 URZ, [UR7+0x130], UR10 ;  /* 0x0001300a07ff75b2 */ /* 0x0026620008000100 */
[----:B------:R3:W1:Y:S01]  /*0ca0*/  SYNCS.EXCH.64 URZ, [UR7+0x150], UR4 ;  /* 0x0001500407ff75b2 */ /* 0x0006620008000100 */
[----:B------:R3:W1:Y:S01]  /*0cb0*/  SYNCS.EXCH.64 URZ, [UR7+0x138], UR10 ;  /* 0x0001380a07ff75b2 */ /* 0x0006620008000100 */
[----:B------:R3:W1:Y:S01]  /*0cc0*/  SYNCS.EXCH.64 URZ, [UR7+0x158], UR4 ;  /* 0x0001580407ff75b2 */ /* 0x0006620008000100 */
[----:B------:R3:W1:Y:S01]  /*0cd0*/  SYNCS.EXCH.64 URZ, [UR7+0x140], UR10 ;  /* 0x0001400a07ff75b2 */ /* 0x0006620008000100 */
[----:B------:R3:W1:Y:S01]  /*0ce0*/  SYNCS.EXCH.64 URZ, [UR7+0x160], UR4 ;  /* 0x0001600407ff75b2 */ /* 0x0006620008000100 */
[----:B------:R3:W1:Y:S01]  /*0cf0*/  SYNCS.EXCH.64 URZ, [UR7+0x148], UR10 ;  /* 0x0001480a07ff75b2 */ /* 0x0006620008000100 */
[----:B------:R3:W1:Y:S02]  /*0d00*/  SYNCS.EXCH.64 URZ, [UR7+0x168], UR4 ;  /* 0x0001680407ff75b2 */ /* 0x0006640008000100 */
[----:B---3--:R-:W-:Y:S01]  /*0d10*/  NOP ;  /* 0x0000000000007918 */ /* 0x008fe20000000000 */
.L_x_14:
        /* <DEDUP_REMOVED lines=18> */
.L_x_15:
[----:B-1----:R-:W1:Y:S01]  /*0e40*/  S2UR UR5, SR_CTAID.X ;  /* 0x00000000000579c3 */ /* 0x002e620000002500 */
[----:B------:R-:W-:-:S05]  /*0e50*/  CS2R.32 R87, SR_CgaSize ;  /* 0x0000000000577805 */ /* 0x000fca0000008a00 */
[----:B------:R-:W-:-:S05]  /*0e60*/  IMAD R87, R87, -0xa0, RZ ;  /* 0xffffff6057577824 */ /* 0x000fca00078e02ff */
[----:B------:R-:W-:-:S14]  /*0e70*/  R2UR UR9, R87 ;  /* 0x00000000570972ca */ /* 0x000fdc00000e0000 */
[----:B------:R-:W3:Y:S01]  /*0e80*/  LDCU UR9, c[0x0][UR9+0x2b0] ;  /* 0x00005600090977ac */ /* 0x000ee20008000800 */
[----:B------:R-:W-:Y:S01]  /*0e90*/  NOP ;  /* 0x0000000000007918 */ /* 0x000fe20000000000 */
[----:B------:R-:W-:-:S05]  /*0ea0*/  CS2R.32 R87, SR_CgaSize ;  /* 0x0000000000577805 */ /* 0x000fca0000008a00 */
[----:B------:R-:W-:-:S05]  /*0eb0*/  IMAD R87, R87, -0xa0, RZ ;  /* 0xffffff6057577824 */ /* 0x000fca00078e02ff */
[----:B------:R-:W-:-:S14]  /*0ec0*/  R2UR UR7, R87 ;  /* 0x00000000570772ca */ /* 0x000fdc00000e0000 */
[----:B------:R-:W2:Y:S01]  /*0ed0*/  LDCU UR7, c[0x0][UR7+0x2b4] ;  /* 0x00005680070777ac */ /* 0x000ea20008000800 */
[----:B------:R-:W4:Y:S08]  /*0ee0*/  S2UR UR4, SR_CTAID.Y ;  /* 0x00000000000479c3 */ /* 0x000f300000002600 */
[----:B------:R-:W2:Y:S01]  /*0ef0*/  LDC R10, c[0x0][0xb24] ;  /* 0x0002c900ff0a7b82 */ /* 0x000ea20000000800 */
[----:B-1----:R-:W-:-:S02]  /*0f00*/  I2FP.F32.U32 R87, UR5 ;  /* 0x0000000500577c45 */ /* 0x002fc40008201000 */
[----:B------:R-:W-:-:S05]  /*0f10*/  CS2R.32 R3, SR_CgaSize ;  /* 0x0000000000037805 */ /* 0x000fca0000008a00 */
[----:B------:R-:W-:-:S06]  /*0f20*/  IMAD R3, R3, -0xa0, RZ ;  /* 0xffffff6003037824 */ /* 0x000fcc00078e02ff */
[----:B------:R-:W1:Y:S01]  /*0f30*/  LDC R3, c[0x0][R3+0x2a0] ;  /* 0x0000a80003037b82 */ /* 0x000e620000000800 */
[----:B------:R-:W-:Y:S01]  /*0f40*/  MOV R15, UR5 ;  /* 0x00000005000f7c02 */ /* 0x000fe20008000f00 */
[----:B---3--:R-:W-:Y:S01]  /*0f50*/  FMUL R87, R87, UR9 ;  /* 0x0000000957577c20 */ /* 0x008fe20008400000 */
[----:B----4-:R-:W-:Y:S02]  /*0f60*/  I2FP.F32.U32 R86, UR4 ;  /* 0x0000000400567c45 */ /* 0x010fe40008201000 */
[----:B------:R-:W-:-:S05]  /*0f70*/  CS2R.32 R2, SR_CgaSize ;  /* 0x0000000000027805 */ /* 0x000fca0000008a00 */
[----:B------:R-:W-:-:S06]  /*0f80*/  IMAD R2, R2, -0xa0, RZ ;  /* 0xffffff6002027824 */ /* 0x000fcc00078e02ff */
[----:B------:R-:W3:Y:S01]  /*0f90*/  LDC R2, c[0x0][R2+0x2a4] ;  /* 0x0000a90002027b82 */ /* 0x000ee20000000800 */
[----:B------:R-:W-:Y:S01]  /*0fa0*/  MOV R14, UR4 ;  /* 0x00000004000e7c02 */ /* 0x000fe20008000f00 */
[----:B------:R-:W4:Y:S01]  /*0fb0*/  F2I.U32.TRUNC.NTZ R87, R87 ;  /* 0x0000005700577305 */ /* 0x000f22000020f000 */
[----:B--2---:R-:W-:-:S05]  /*0fc0*/  FMUL R86, R86, UR7 ;  /* 0x0000000756567c20 */ /* 0x004fca0008400000 */
[----:B------:R-:W-:Y:S01]  /*0fd0*/  BAR.SYNC.DEFER_BLOCKING 0x0 ;  /* 0x0000000000007b1d */ /* 0x000fe20000010000 */
[----:B------:R-:W-:-:S05]  /*0fe0*/  ISETP.GE.AND P0, PT, R10, 0x1, PT ;  /* 0x000000010a00780c */ /* 0x000fca0003f06270 */
[----:B------:R-:W2:Y:S02]  /*0ff0*/  F2I.U32.TRUNC.NTZ R86, R86 ;  /* 0x0000005600567305 */ /* 0x000ea4000020f000 */
[----:B------:R-:W3:Y:S01]  /*1000*/  S2UR UR36, SR_CTAID.Z ;  /* 0x00000000002479c3 */ /* 0x000ee20000002700 */
[----:B----4-:R-:W-:-:S05]  /*1010*/  IADD3 R87, PT, PT, -R87, RZ, RZ ;  /* 0x000000ff57577210 */ /* 0x010fca0007ffe1ff */
[----:B-1----:R-:W-:Y:S01]  /*1020*/  IMAD R87, R3, R87, UR5 ;  /* 0x0000000503577e24 */ /* 0x002fe2000f8e0257 */
[----:B--2---:R-:W-:-:S05]  /*1030*/  IADD3 R86, PT, PT, -R86, RZ, RZ ;  /* 0x000000ff56567210 */ /* 0x004fca0007ffe1ff */
[----:B---3--:R-:W-:Y:S01]  /*1040*/  IMAD R86, R2, R86, UR4 ;  /* 0x0000000402567e24 */ /* 0x008fe2000f8e0256 */
[----:B------:R-:W-:Y:S06]  /*1050*/  @!P0 BRA `(.L_x_16) ;  /* 0x0000000000b88947 */ /* 0x000fec0003800000 */
[----:B------:R-:W1:Y:S01]  /*1060*/  LDC.64 R4, c[0x0][0xb18] ;  /* 0x0002c600ff047b82 */ /* 0x000e620000000a00 */
[----:B------:R-:W-:-:S07]  /*1070*/  ISETP.NE.AND P0, PT, R10, 0x1, PT ;  /* 0x000000010a00780c */ /* 0x000fce0003f05270 */
[----:B------:R-:W2:Y:S08]  /*1080*/  LDC R9, c[0x0][0xb0c] ;  /* 0x0002c300ff097b82 */ /* 0x000eb00000000800 */
[----:B------:R-:W3:Y:S08]  /*1090*/  LDC R12, c[0x0][0x370] ;  /* 0x0000dc00ff0c7b82 */ /* 0x000ef00000000800 */
[----:B------:R-:W4:Y:S01]  /*10a0*/  LDC R11, c[0x0][0x374] ;  /* 0x0000dd00ff0b7b82 */ /* 0x000f220000000800 */
[----:B-1----:R-:W-:-:S07]  /*10b0*/  ISETP.NE.AND P1, PT, R4, 0x1, PT ;  /* 0x000000010400780c */ /* 0x002fce0003f25270 */
[----:B------:R-:W3:Y:S01]  /*10c0*/  LDC.64 R6, c[0x0][0xb10] ;  /* 0x0002c400ff067b82 */ /* 0x000ee20000000a00 */
[----:B--2---:R-:W-:-:S07]  /*10d0*/  ISETP.NE.AND P2, PT, R9, 0x1, PT ;  /* 0x000000010900780c */ /* 0x004fce0003f45270 */
[----:B------:R-:W1:Y:S08]  /*10e0*/  LDC R8, c[0x0][0xb20] ;  /* 0x0002c800ff087b82 */ /* 0x000e700000000800 */
[----:B------:R-:W2:Y:S01]  /*10f0*/  LDC.64 R2, c[0x0][0xb28] ;  /* 0x0002ca00ff027b82 */ /* 0x000ea20000000a00 */
[----:B----4-:R-:W-:-:S04]  /*1100*/  IMAD.HI.U32 R13, R11, R5, RZ ;  /* 0x000000050b0d7227 */ /* 0x010fc800078e00ff */
[----:B------:R-:W-:-:S04]  /*1110*/  IMAD.HI.U32 R5, R14, R5, RZ ;  /* 0x000000050e057227 */ /* 0x000fc800078e00ff */
[----:B---3--:R-:W-:-:S05]  /*1120*/  IMAD.HI.U32 R16, R12, R6, RZ ;  /* 0x000000060c107227 */ /* 0x008fca00078e00ff */
[-C--:B------:R-:W-:Y:S01]  /*1130*/  @P2 SHF.R.U32.HI R12, RZ, R7.reuse, R16 ;  /* 0x00000007ff0c2219 */ /* 0x080fe20000011610 */
[----:B------:R-:W-:Y:S01]  /*1140*/  IMAD.HI.U32 R16, R15, R6, RZ ;  /* 0x000000060f107227 */ /* 0x000fe200078e00ff */
[-C--:B-1----:R-:W-:Y:S02]  /*1150*/  @P1 SHF.R.U32.HI R11, RZ, R8.reuse, R13 ;  /* 0x00000008ff0b1219 */ /* 0x082fe4000001160d */
[----:B------:R-:W-:Y:S02]  /*1160*/  SHF.R.U32.HI R5, RZ, R8, R5 ;  /* 0x00000008ff057219 */ /* 0x000fe40000011605 */
[----:B------:R-:W-:Y:S02]  /*1170*/  SHF.R.U32.HI R16, RZ, R7, R16 ;  /* 0x00000007ff107219 */ /* 0x000fe40000011610 */
[----:B------:R-:W-:Y:S01]  /*1180*/  SEL R5, R14, R5, !P1 ;  /* 0x000000050e057207 */ /* 0x000fe20004800000 */
[----:B--2---:R-:W-:Y:S01]  /*1190*/  IMAD.HI.U32 R13, R11, R2, RZ ;  /* 0x000000020b0d7227 */ /* 0x004fe200078e00ff */
[----:B------:R-:W-:-:S03]  /*11a0*/  SEL R16, R15, R16, !P2 ;  /* 0x000000100f107207 */ /* 0x000fc60005000000 */
[----:B------:R-:W-:Y:S01]  /*11b0*/  IMAD.HI.U32 R6, R12, R2, RZ ;  /* 0x000000020c067227 */ /* 0x000fe200078e00ff */
[----:B------:R-:W-:-:S04]  /*11c0*/  @P0 SHF.R.U32.HI R11, RZ, R3, R13 ;  /* 0x00000003ff0b0219 */ /* 0x000fc8000001160d */
[----:B------:R-:W-:Y:S01]  /*11d0*/  @P0 SHF.R.U32.HI R12, RZ, R3, R6 ;  /* 0x00000003ff0c0219 */ /* 0x000fe20000011606 */
[----:B------:R-:W-:-:S04]  /*11e0*/  IMAD R11, R11, R10, RZ ;  /* 0x0000000a0b0b7224 */ /* 0x000fc800078e02ff */
[----:B------:R-:W-:Y:S01]  /*11f0*/  IMAD R6, R12, R10, RZ ;  /* 0x0000000a0c067224 */ /* 0x000fe200078e02ff */
[----:B------:R-:W-:-:S04]  /*1200*/  ISETP.GE.AND P1, PT, R5, R11, PT ;  /* 0x0000000b0500720c */ /* 0x000fc80003f26270 */
[----:B------:R-:W-:Y:S01]  /*1210*/  ISETP.GE.OR P1, PT, R16, R6, P1 ;  /* 0x000000061000720c */ /* 0x000fe20000f26670 */
[----:B------:R-:W-:-:S05]  /*1220*/  IMAD.HI.U32 R6, R5, R2, RZ ;  /* 0x0000000205067227 */ /* 0x000fca00078e00ff */
[----:B------:R-:W-:-:S04]  /*1230*/  SHF.R.U32.HI R6, RZ, R3, R6 ;  /* 0x00000003ff067219 */ /* 0x000fc80000011606 */
[----:B------:R-:W-:-:S03]  /*1240*/  SEL R6, R5, R6, !P0 ;  /* 0x0000000605067207 */ /* 0x000fc60004000000 */
[----:B------:R-:W-:Y:S01]  /*1250*/  @!P1 IMAD.HI.U32 R7, R16, R2, RZ ;  /* 0x0000000210079227 */ /* 0x000fe200078e00ff */
[----:B------:R-:W-:-:S04]  /*1260*/  IADD3 R2, PT, PT, -R6, RZ, RZ ;  /* 0x000000ff06027210 */ /* 0x000fc80007ffe1ff */
[----:B------:R-:W-:Y:S01]  /*1270*/  @!P1 SHF.R.U32.HI R3, RZ, R3, R7 ;  /* 0x00000003ff039219 */ /* 0x000fe20000011607 */
[----:B------:R-:W-:Y:S01]  /*1280*/  IMAD R2, R10, R2, R5 ;  /* 0x000000020a027224 */ /* 0x000fe200078e0205 */
[----:B------:R-:W-:Y:S02]  /*1290*/  IADD3 R7, PT, PT, -R5, RZ, RZ ;  /* 0x000000ff05077210 */ /* 0x000fe40007ffe1ff */
[----:B------:R-:W-:-:S03]  /*12a0*/  @!P1 SEL R3, R16, R3, !P0 ;  /* 0x0000000310039207 */ /* 0x000fc60004000000 */
[----:B------:R-:W-:Y:S02]  /*12b0*/  IMAD R7, R4, R7, R14 ;  /* 0x0000000704077224 */ /* 0x000fe400078e020e */
[--C-:B------:R-:W-:Y:S02]  /*12c0*/  @!P1 IMAD.IADD R6, R6, 0x1, -R3.reuse ;  /* 0x0000000106069824 */ /* 0x100fe400078e0a03 */
[----:B------:R-:W-:Y:S01]  /*12d0*/  @!P1 IMAD R3, R2, R12, R3 ;  /* 0x0000000c02039224 */ /* 0x000fe200078e0203 */
[----:B------:R-:W-:Y:S01]  /*12e0*/  IADD3 R2, PT, PT, -R16, RZ, RZ ;  /* 0x000000ff10027210 */ /* 0x000fe20007ffe1ff */
[----:B------:R-:W-:Y:S02]  /*12f0*/  @!P1 IMAD R5, R6, R10, R16 ;  /* 0x0000000a06059224 */ /* 0x000fe400078e0210 */
[----:B------:R-:W-:Y:S02]  /*1300*/  @!P1 IMAD.MOV.U32 R16, RZ, RZ, R3 ;  /* 0x000000ffff109224 */ /* 0x000fe400078e0003 */
[----:B------:R-:W-:-:S02]  /*1310*/  IMAD R2, R9, R2, R15 ;  /* 0x0000000209027224 */ /* 0x000fc400078e020f */
[----:B------:R-:W-:Y:S02]  /*1320*/  IMAD R14, R5, R4, R7 ;  /* 0x00000004050e7224 */ /* 0x000fe400078e0207 */
[----:B------:R-:W-:Y:S02]  /*1330*/  IMAD R15, R16, R9, R2 ;  /* 0x00000009100f7224 */ /* 0x000fe400078e0202 */
.L_x_16:
[----:B------:R-:W1:Y:S01]  /*1340*/  LDCU UR4, c[0x0][0xb30] ;  /* 0x00016600ff0477ac */ /* 0x000e620008000800 */
[----:B------:R-:W2:Y:S08]  /*1350*/  S2UR UR37, SR_CgaCtaId ;  /* 0x00000000002579c3 */ /* 0x000eb00000008800 */
[----:B------:R-:W3:Y:S01]  /*1360*/  LDC R40, c[0x0][0xb24] ;  /* 0x0002c900ff287b82 */ /* 0x000ee20000000800 */
[----:B-1----:R-:W-:-:S09]  /*1370*/  UISETP.NE.AND UP1, UPT, UR4, 0x1, UPT ;  /* 0x000000010400788c */ /* 0x002fd2000bf25270 */
[----:B--2---:R-:W-:Y:S05]  /*1380*/  BRA.U UP1, `(.L_x_17) ;  /* 0x0000000101407547 */ /* 0x004fea000b800000 */
[----:B------:R-:W1:Y:S08]  /*1390*/  LDC.64 R4, c[0x0][0xb10] ;  /* 0x0002c400ff047b82 */ /* 0x000e700000000a00 */
[----:B------:R-:W2:Y:S08]  /*13a0*/  LDC.64 R2, c[0x0][0xb18] ;  /* 0x0002c600ff027b82 */ /* 0x000eb00000000a00 */
[----:B------:R-:W4:Y:S08]  /*13b0*/  LDC R6, c[0x0][0xb20] ;  /* 0x0002c800ff067b82 */ /* 0x000f300000000800 */
[----:B------:R-:W3:Y:S01]  /*13c0*/  LDC R7, c[0x0][0xb0c] ;  /* 0x0002c300ff077b82 */ /* 0x000ee20000000800 */
[----:B-1----:R-:W-:-:S05]  /*13d0*/  IMAD.HI.U32 R4, R15, R4, RZ ;  /* 0x000000040f047227 */ /* 0x002fca00078e00ff */
[----:B------:R-:W-:Y:S01]  /*13e0*/  SHF.R.U32.HI R4, RZ, R5, R4 ;  /* 0x00000005ff047219 */ /* 0x000fe20000011604 */
[----:B--2---:R-:W-:Y:S01]  /*13f0*/  IMAD.HI.U32 R3, R14, R3, RZ ;  /* 0x000000030e037227 */ /* 0x004fe200078e00ff */
[----:B------:R-:W-:-:S04]  /*1400*/  ISETP.NE.AND P0, PT, R2, 0x1, PT ;  /* 0x000000010200780c */ /* 0x000fc80003f05270 */
[----:B----4-:R-:W-:-:S04]  /*1410*/  SHF.R.U32.HI R3, RZ, R6, R3 ;  /* 0x00000006ff037219 */ /* 0x010fc80000011603 */
[----:B------:R-:W-:Y:S02]  /*1420*/  SEL R3, R14, R3, !P0 ;  /* 0x000000030e037207 */ /* 0x000fe40004000000 */
[----:B---3--:R-:W-:-:S04]  /*1430*/  ISETP.NE.AND P1, PT, R7, 0x1, PT ;  /* 0x000000010700780c */ /* 0x008fc80003f25270 */
[----:B------:R-:W-:-:S05]  /*1440*/  SEL R4, R15, R4, !P1 ;  /* 0x000000040f047207 */ /* 0x000fca0004800000 */
[----:B------:R-:W-:Y:S02]  /*1450*/  IMAD.IADD R5, R3, 0x1, -R4 ;  /* 0x0000000103057824 */ /* 0x000fe400078e0a04 */
[----:B------:R-:W-:Y:S02]  /*1460*/  IMAD.IADD R3, R4, 0x1, -R3 ;  /* 0x0000000104037824 */ /* 0x000fe400078e0a03 */
[----:B------:R-:W-:Y:S02]  /*1470*/  IMAD R15, R5, R7, R15 ;  /* 0x00000007050f7224 */ /* 0x000fe400078e020f */
[----:B------:R-:W-:-:S07]  /*1480*/  IMAD R14, R3, R2, R14 ;  /* 0x00000002030e7224 */ /* 0x000fce00078e020e */
.L_x_17:
[----:B------:R-:W-:Y:S01]  /*1490*/  BAR.SYNC.DEFER_BLOCKING 0x0 ;  /* 0x0000000000007b1d */ /* 0x000fe20000010000 */
[----:B------:R-:W-:Y:S01]  /*14a0*/  UISETP.NE.AND UP1, UPT, UR8, 0x2, UPT ;  /* 0x000000020800788c */ /* 0x000fe2000bf25270 */
[----:B------:R-:W-:Y:S02]  /*14b0*/  ISETP.NE.OR P5, PT, R0, 0x2, !P5 ;  /* 0x000000020000780c */ /* 0x000fe40006fa5670 */
[----:B------:R-:W-:-:S06]  /*14c0*/  LOP3.LUT R2, R101, 0x1f, RZ, 0xc0, !PT ;  /* 0x0000001f65027812 */ /* 0x000fcc00078ec0ff */
[----:B------:R-:W-:Y:S05]  /*14d0*/  BRA.U UP1, `(.L_x_18) ;  /* 0x0000001501747547 */ /* 0x000fea000b800000 */
[----:B------:R-:W1:Y:S01]  /*14e0*/  LDCU UR13, c[0x0][0x38c] ;  /* 0x00007180ff0d77ac */ /* 0x000e620008000800 */
[----:B------:R-:W2:Y:S01]  /*14f0*/  LDC R8, c[0x0][0x370] ;  /* 0x0000dc00ff087b82 */ /* 0x000ea20000000800 */
[----:B------:R-:W-:Y:S01]  /*1500*/  PLOP3.LUT P1, PT, PT, PT, UP2, 0x80, 0x8 ;  /* 0x000000000008781c */ /* 0x000fe20003f2f028 */
[----:B------:R-:W-:Y:S01]  /*1510*/  IMAD.MOV.U32 R17, RZ, RZ, 0x1 ;  /* 0x00000001ff117424 */ /* 0x000fe200078e00ff */
[----:B------:R-:W-:Y:S01]  /*1520*/  ISETP.EQ.OR P4, PT, R2, RZ, P5 ;  /* 0x000000ff0200720c */ /* 0x000fe20002f82670 */
[----:B------:R-:W-:Y:S01]  /*1530*/  IMAD.MOV.U32 R16, RZ, RZ, RZ ;  /* 0x000000ffff107224 */ /* 0x000fe200078e00ff */
[----:B------:R-:W-:Y:S02]  /*1540*/  PLOP3.LUT P1, PT, P1, PT, PT, 0x8, 0x80 ;  /* 0x000000000080781c */ /* 0x000fe40000f2e170 */
[----:B------:R-:W-:Y:S01]  /*1550*/  CS2R R12, SRZ ;  /* 0x00000000000c7805 */ /* 0x000fe2000001ff00 */
[----:B------:R-:W-:Y:S01]  /*1560*/  IMAD.MOV.U32 R11, RZ, RZ, 0x1 ;  /* 0x00000001ff0b7424 */ /* 0x000fe200078e00ff */
[----:B------:R-:W4:Y:S01]  /*1570*/  LDC R0, c[0x0][0x374] ;  /* 0x0000dd00ff007b82 */ /* 0x000f220000000800 */
[----:B------:R-:W2:Y:S01]  /*1580*/  LDCU.64 UR22, c[0x0][0x348] ;  /* 0x00006900ff1677ac */ /* 0x000ea20008000a00 */
[----:B------:R-:W-:Y:S01]  /*1590*/  UMOV UR6, URZ ;  /* 0x000000ff00067c82 */ /* 0x000fe20008000000 */
[----:B-1----:R-:W-:-:S04]  /*15a0*/  UIADD3 UR5, UPT, UPT, UR13, 0x1f, URZ ;  /* 0x0000001f0d057890 */ /* 0x002fc8000fffe0ff */
[----:B------:R-:W-:-:S04]  /*15b0*/  USHF.R.S32.HI UR4, URZ, 0x1f, UR5 ;  /* 0x0000001fff047899 */ /* 0x000fc80008011405 */
[----:B------:R-:W-:-:S04]  /*15c0*/  ULEA.HI UR4, UR4, UR5, URZ, 0x5 ;  /* 0x0000000504047291 */ /* 0x000fc8000f8f28ff */
[----:B------:R-:W-:Y:S02]  /*15d0*/  USHF.R.S32.HI UR15, URZ, 0x5, UR4 ;  /* 0x00000005ff0f7899 */ /* 0x000fe40008011404 */
[----:B------:R-:W-:Y:S02]  /*15e0*/  UIADD3 UR4, UPT, UPT, UR13, -0x1, URZ ;  /* 0xffffffff0d047890 */ /* 0x000fe4000fffe0ff */
[----:B------:R-:W-:Y:S02]  /*15f0*/  UISETP.LT.U32.AND UP0, UPT, UR15, 0xc, UPT ;  /* 0x0000000c0f00788c */ /* 0x000fe4000bf01070 */
[----:B------:R-:W-:Y:S02]  /*1600*/  UISETP.GE.U32.AND UP1, UPT, UR4, -0x3f, UPT ;  /* 0xffffffc10400788c */ /* 0x000fe4000bf26070 */
[----:B------:R-:W-:Y:S02]  /*1610*/  USEL UR14, UR15, 0xc, UP0 ;  /* 0x0000000c0f0e7887 */ /* 0x000fe40008000000 */
[----:B------:R-:W-:-:S02]  /*1620*/  UIADD3 UR13, UPT, UPT, UR13, 0x3e, URZ ;  /* 0x0000003e0d0d7890 */ /* 0x000fc4000fffe0ff */
[----:B------:R-:W-:Y:S02]  /*1630*/  UIADD3 UR5, UPT, UPT, UR14, -0x1, URZ ;  /* 0xffffffff0e057890 */ /* 0x000fe4000fffe0ff */
[----:B------:R-:W-:-:S03]  /*1640*/  UIADD3 UR7, UPT, UPT, UR15, -UR14, URZ ;  /* 0x8000000e0f077290 */ /* 0x000fc6000fffe0ff */
[----:B------:R-:W-:-:S04]  /*1650*/  @UP1 UIADD3 UR5, UPT, UPT, UR14, URZ, URZ ;  /* 0x000000ff0e051290 */ /* 0x000fc8000fffe0ff */
[----:B--2---:R-:W-:-:S12]  /*1660*/  UIADD3 UR5, UPT, UPT, UR5, 0x1, URZ ;  /* 0x0000000105057890 */ /* 0x004fd8000fffe0ff */
.L_x_36:
[----:B------:R-:W-:Y:S01]  /*1670*/  UISETP.NE.AND UP0, UPT, UR37, URZ, UPT ;  /* 0x000000ff2500728c */ /* 0x000fe2000bf05270 */
[----:B------:R-:W1:Y:S08]  /*1680*/  S2UR UR37, SR_CgaCtaId ;  /* 0x00000000002579c3 */ /* 0x000e700000008800 */
[----:B------:R-:W-:Y:S05]  /*1690*/  BRA.U UP0, `(.L_x_19) ;  /* 0x0000000100347547 */ /* 0x000fea000b800000 */
[----:B------:R-:W2:Y:S01]  /*16a0*/  S2R R2, SR_CgaCtaId ;  /* 0x0000000000027919 */ /* 0x000ea20000008800 */
[----:B------:R-:W-:-:S04]  /*16b0*/  MOV R3, 0x400 ;  /* 0x0000040000037802 */ /* 0x000fc80000000f00 */
[----:B--2---:R-:W-:Y:S02]  /*16c0*/  LEA R2, R2, R3, 0x18 ;  /* 0x0000000302027211 */ /* 0x004fe400078ec0ff */
[----:B------:R-:W-:-:S03]  /*16d0*/  SHF.L.U32 R3, R11, 0x1f, RZ ;  /* 0x0000001f0b037819 */ /* 0x000fc600000006ff */
[----:B------:R-:W-:-:S04]  /*16e0*/  IMAD R2, R12, 0x8, R2 ;  /* 0x000000080c027824 */ /* 0x000fc800078e0202 */
[----:B------:R-:W2:Y:S02]  /*16f0*/  SYNCS.PHASECHK.TRANS64.TRYWAIT P0, [R2+URZ+0x180], R3 ;  /* 0x00018003020075a7 */ /* 0x000ea400080011ff */
[----:B--2---:R-:W-:Y:S05]  /*1700*/  @!P0 BRA `(.L_x_20) ;  /* 0x0000007800948947 */ /* 0x004fea0003800000 */
.L_x_140:
[----:B------:R-:W-:Y:S01]  /*1710*/  VIADD R12, R12, 0x1 ;  /* 0x000000010c0c7836 */ /* 0x000fe20000000000 */
[----:B------:R2:W-:Y:S04]  /*1720*/  SYNCS.ARRIVE.TRANS64.A1T0 RZ, [R2+URZ+0x170], RZ ;  /* 0x000170ff02ff79a7 */ /* 0x0005e800081000ff */
[----:B------:R-:W-:-:S04]  /*1730*/  ISETP.NE.AND P0, PT, R12, 0x2, PT ;  /* 0x000000020c00780c */ /* 0x000fc80003f05270 */
[----:B------:R-:W-:Y:S02]  /*1740*/  SEL R12, R12, RZ, P0 ;  /* 0x000000ff0c0c7207 */ /* 0x000fe40000000000 */
[----:B--2---:R-:W-:-:S04]  /*1750*/  SEL R2, RZ, 0x1, P0 ;  /* 0x00000001ff027807 */ /* 0x004fc80000000000 */
[----:B------:R-:W-:-:S07]  /*1760*/  LOP3.LUT R11, R11, R2, RZ, 0x3c, !PT ;  /* 0x000000020b0b7212 */ /* 0x000fce00078e3cff */
.L_x_19:
[----:B------:R-:W-:Y:S01]  /*1770*/  UMOV UR4, 0x400 ;  /* 0x0000040000047882 */ /* 0x000fe20000000000 */
[----:B------:R-:W-:Y:S01]  /*1780*/  SHF.L.U32 R2, R17, 0x1f, RZ ;  /* 0x0000001f11027819 */ /* 0x000fe200000006ff */
[----:B-1----:R-:W-:Y:S01]  /*1790*/  ULEA UR4, UR37, UR4, 0x18 ;  /* 0x0000000425047291 */ /* 0x002fe2000f8ec0ff */
[----:B------:R-:W-:Y:S01]  /*17a0*/  R2UR UR35, R15 ;  /* 0x000000000f2372ca */ /* 0x000fe200000e0000 */
[----:B------:R-:W-:Y:S01]  /*17b0*/  UISETP.GE.U32.AND UP0, UPT, UR13, 0x3f, UPT ;  /* 0x0000003f0d00788c */ /* 0x000fe2000bf06070 */
[----:B------:R-:W-:Y:S01]  /*17c0*/  R2UR UR11, R14 ;  /* 0x000000000e0b72ca */ /* 0x000fe200000e0000 */
[----:B------:R-:W-:Y:S01]  /*17d0*/  ULEA UR8, UR6, UR4, 0x3 ;  /* 0x0000000406087291 */ /* 0x000fe2000f8e18ff */
[----:B------:R-:W-:-:S08]  /*17e0*/  UMOV UR24, URZ ;  /* 0x000000ff00187c82 */ /* 0x000fd00008000000 */
[----:B------:R1:W2:Y:S01]  /*17f0*/  SYNCS.PHASECHK.TRANS64.TRYWAIT P0, [UR8+0x60], R2 ;  /* 0x00006002ff0075a7 */ /* 0x0002a20008001108 */
[----:B------:R-:W-:Y:S02]  /*1800*/  USHF.L.U32 UR35, UR35, 0x7, URZ ;  /* 0x0000000723237899 */ /* 0x000fe400080006ff */
[----:B------:R-:W-:Y:S01]  /*1810*/  USHF.L.U32 UR11, UR11, 0x7, URZ ;  /* 0x000000070b0b7899 */ /* 0x000fe200080006ff */
[----:B------:R-:W-:Y:S11]  /*1820*/  BRA.U !UP0, `(.L_x_21) ;  /* 0x0000000108a47547 */ /* 0x000ff6000b800000 */
[----:B------:R-:W-:Y:S01]  /*1830*/  UMOV UR16, URZ ;  /* 0x000000ff00107c82 */ /* 0x000fe20008000000 */
[----:B------:R-:W-:-:S05]  /*1840*/  UMOV UR17, UR6 ;  /* 0x0000000600117c82 */ /* 0x000fca0008000000 */
.L_x_26:
[----:B-1----:R-:W-:Y:S01]  /*1850*/  ULEA UR33, UR17, UR4, 0x3 ;  /* 0x0000000411217291 */ /* 0x002fe2000f8e18ff */
[----:B--2---:R-:W-:Y:S01]  /*1860*/  @!P5 MOV R3, 0x4000 ;  /* 0x000040000003d802 */ /* 0x004fe20000000f00 */
[----:B--2---:R-:W-:Y:S10]  /*1870*/  @P0 BRA `(.L_x_22) ;  /* 0x00000000000c0947 */ /* 0x004ff40003800000 */
[----:B------:R-:W-:-:S04]  /*1880*/  SHF.L.U32 R4, R17, 0x1f, RZ ;  /* 0x0000001f11047819 */ /* 0x000fc800000006ff */
[----:B------:R-:W2:Y:S02]  /*1890*/  SYNCS.PHASECHK.TRANS64.TRYWAIT P0, [UR33+0x60], R4 ;  /* 0x00006004ff0075a7 */ /* 0x000ea40008001121 */
[----:B--2---:R-:W-:Y:S05]  /*18a0*/  @!P0 BRA `(.L_x_23) ;  /* 0x0000007800408947 */ /* 0x004fea0003800000 */
.L_x_22:
[----:B------:R2:W-:Y:S01]  /*18b0*/  @!P5 SYNCS.ARRIVE.TRANS64 RZ, [UR33], R3 ;  /* 0x00000003ffffd9a7 */ /* 0x0005e20008000021 */
[----:B------:R-:W-:Y:S04]  /*18c0*/  BSSY.RECONVERGENT B0, `(.L_x_24) ;  /* 0x0000003000007945 */ /* 0x000fe80003800200 */
[----:B------:R-:W-:Y:S05]  /*18d0*/  @P4 BRA `(.L_x_25) ;  /* 0x0000000000044947 */ /* 0x000fea0003800000 */
[----:B------:R-:W-:Y:S05]  /*18e0*/  BPT.TRAP 0x1 ;  /* 0x000000040000795c */ /* 0x000fea0000300000 */
.L_x_25:
[----:B------:R-:W-:Y:S05]  /*18f0*/  BSYNC.RECONVERGENT B0 ;  /* 0x0000000000007941 */ /* 0x000fea0003800200 */
.L_x_24:
[----:B------:R-:W-:Y:S02]  /*1900*/  UIADD3 UR6, UPT, UPT, UR17, 0x1, URZ ;  /* 0x0000000111067890 */ /* 0x000fe4000fffe0ff */
[----:B------:R-:W-:Y:S02]  /*1910*/  UIADD3 UR26, UP1, UPT, UR22, 0x80, URZ ;  /* 0x00000080161a7890 */ /* 0x000fe4000ff3e0ff */
[----:B------:R-:W-:Y:S02]  /*1920*/  UISETP.NE.AND UP0, UPT, UR6, 0xc, UPT ;  /* 0x0000000c0600788c */ /* 0x000fe4000bf05270 */
[----:B------:R-:W-:Y:S02]  /*1930*/  USHF.L.U32 UR34, UR16, 0x5, URZ ;  /* 0x0000000510227899 */ /* 0x000fe400080006ff */
[----:B------:R-:W-:Y:S02]  /*1940*/  USEL UR9, URZ, 0x1, UP0 ;  /* 0x00000001ff097887 */ /* 0x000fe40008000000 */
[----:B------:R-:W-:-:S02]  /*1950*/  USEL UR6, UR6, URZ, UP0 ;  /* 0x000000ff06067287 */ /* 0x000fc40008000000 */
[----:B------:R-:W-:Y:S02]  /*1960*/  UIADD3 UR20, UP0, UPT, UR22, 0x180, URZ ;  /* 0x0000018016147890 */ /* 0x000fe4000ff1e0ff */
[----:B------:R-:W-:Y:S01]  /*1970*/  ULEA UR8, UR6, UR4, 0x3 ;  /* 0x0000000406087291 */ /* 0x000fe2000f8e18ff */
[----:B------:R-:W-:Y:S01]  /*1980*/  LOP3.LUT R17, R17, UR9, RZ, 0x3c, !PT ;  /* 0x0000000911117c12 */ /* 0x000fe2000f8e3cff */
[----:B------:R-:W-:Y:S02]  /*1990*/  UIADD3.X UR27, UPT, UPT, URZ, UR23, URZ, UP1, !UPT ;  /* 0x00000017ff1b7290 */ /* 0x000fe40008ffe4ff */
[----:B------:R-:W-:Y:S01]  /*19a0*/  UIADD3.X UR21, UPT, UPT, URZ, UR23, URZ, UP0, !UPT ;  /* 0x00000017ff157290 */ /* 0x000fe200087fe4ff */
[----:B-1----:R-:W-:Y:S01]  /*19b0*/  SHF.L.U32 R2, R17, 0x1f, RZ ;  /* 0x0000001f11027819 */ /* 0x002fe200000006ff */
[----:B------:R-:W-:Y:S01]  /*19c0*/  UMOV UR18, 0x0 ;  /* 0x0000000000127882 */ /* 0x000fe20000000000 */
[----:B------:R-:W-:Y:S01]  /*19d0*/  UMOV UR19, 0x10000000 ;  /* 0x1000000000137882 */ /* 0x000fe20000000000 */
[----:B------:R-:W-:Y:S01]  /*19e0*/  UMOV UR12, UR36 ;  /* 0x00000024000c7c82 */ /* 0x000fe20008000000 */
[----:B------:R1:W1:Y:S01]  /*19f0*/  SYNCS.PHASECHK.TRANS64.TRYWAIT P0, [UR8+0x60], R2 ;  /* 0x00006002ff0075a7 */ /* 0x0002620008001108 */
[----:B------:R-:W-:Y:S01]  /*1a00*/  ULEA UR8, UR17, UR4, 0xd ;  /* 0x0000000411087291 */ /* 0x000fe2000f8e68ff */
[----:B------:R-:W-:Y:S01]  /*1a10*/  UMOV UR9, UR33 ;  /* 0x0000002100097c82 */ /* 0x000fe20008000000 */
[----:B------:R-:W-:-:S02]  /*1a20*/  UMOV UR10, UR34 ;  /* 0x00000022000a7c82 */ /* 0x000fc40008000000 */
[----:B------:R-:W-:Y:S02]  /*1a30*/  UIADD3 UR32, UPT, UPT, UR8, 0x8400, URZ ;  /* 0x0000840008207890 */ /* 0x000fe4000fffe0ff */
[----:B------:R-:W-:Y:S02]  /*1a40*/  UIADD3 UR8, UPT, UPT, UR8, 0x20400, URZ ;  /* 0x0002040008087890 */ /* 0x000fe4000fffe0ff */
[----:B------:R-:W-:Y:S01]  /*1a50*/  UIADD3 UR16, UPT, UPT, UR16, 0x1, URZ ;  /* 0x0000000110107890 */ /* 0x000fe2000fffe0ff */
[----:B------:R-:W-:Y:S01]  /*1a60*/  UMOV UR24, UR5 ;  /* 0x0000000500187c82 */ /* 0x000fe20008000000 */
[----:B------:R-:W-:Y:S02]  /*1a70*/  UMOV UR17, UR6 ;  /* 0x0000000600117c82 */ /* 0x000fe40008000000 */
[----:B------:R-:W-:Y:S01]  /*1a80*/  UISETP.NE.AND UP0, UPT, UR16, UR5, UPT ;  /* 0x000000051000728c */ /* 0x000fe2000bf05270 */
[----:B------:R1:W-:Y:S02]  /*1a90*/  UTMALDG.3D [UR32], [UR26], desc[UR18] ;  /* 0x000012201a0075b4 */ /* 0x0003e40008011000 */
[----:B------:R1:W-:Y:S06]  /*1aa0*/  UTMALDG.3D [UR8], [UR20], desc[UR18] ;  /* 0x00001208140075b4 */ /* 0x0003ec0008011000 */
[----:B------:R-:W-:Y:S05]  /*1ab0*/  BRA.U UP0, `(.L_x_26) ;  /* 0xfffffffd00647547 */ /* 0x000fea000b83ffff */
.L_x_21:
[----:B-1----:R-:W-:Y:S01]  /*1ac0*/  ULEA UR8, UR6, UR4, 0x3 ;  /* 0x0000000406087291 */ /* 0x002fe2000f8e18ff */
[----:B------:R-:W-:Y:S01]  /*1ad0*/  SHF.L.U32 R2, R17, 0x1f, RZ ;  /* 0x0000001f11027819 */ /* 0x000fe200000006ff */
[----:B------:R-:W-:Y:S01]  /*1ae0*/  @!P1 SYNCS.ARRIVE.TRANS64.A1T0 RZ, [UR4+0x108], RZ ;  /* 0x000108ffffff99a7 */ /* 0x000fe20008100004 */
[----:B------:R-:W-:-:S06]  /*1af0*/  UISETP.GT.AND UP0, UPT, UR15, UR14, UPT ;  /* 0x0000000e0f00728c */ /* 0x000fcc000bf04270 */
[----:B--2---:R1:W2:Y:S03]  /*1b00*/  SYNCS.PHASECHK.TRANS64.TRYWAIT P0, [UR8+0x60], R2 ;  /* 0x00006002ff0075a7 */ /* 0x0042a60008001108 */
[----:B------:R-:W-:Y:S05]  /*1b10*/  BRA.U !UP0, `(.L_x_27) ;  /* 0x0000000108a87547 */ /* 0x000fea000b800000 */
[----:B------:R-:W-:Y:S01]  /*1b20*/  UIADD3 UR21, UPT, UPT, UR7, UR24, URZ ;  /* 0x0000001807157290 */ /* 0x000fe2000fffe0ff */
[----:B------:R-:W-:-:S11]  /*1b30*/  UMOV UR25, UR6 ;  /* 0x0000000600197c82 */ /* 0x000fd60008000000 */
.L_x_32:
[----:B-1----:R-:W-:Y:S01]  /*1b40*/  ULEA UR17, UR25, UR4, 0x3 ;  /* 0x0000000419117291 */ /* 0x002fe2000f8e18ff */
[----:B--2---:R-:W-:Y:S01]  /*1b50*/  @!P5 MOV R3, 0x4000 ;  /* 0x000040000003d802 */ /* 0x004fe20000000f00 */
[----:B--2---:R-:W-:Y:S10]  /*1b60*/  @P0 BRA `(.L_x_28) ;  /* 0x00000000000c0947 */ /* 0x004ff40003800000 */
[----:B------:R-:W-:-:S04]  /*1b70*/  SHF.L.U32 R4, R17, 0x1f, RZ ;  /* 0x0000001f11047819 */ /* 0x000fc800000006ff */
[----:B------:R-:W2:Y:S02]  /*1b80*/  SYNCS.PHASECHK.TRANS64.TRYWAIT P0, [UR17+0x60], R4 ;  /* 0x00006004ff0075a7 */ /* 0x000ea40008001111 */
[----:B--2---:R-:W-:Y:S05]  /*1b90*/  @!P0 BRA `(.L_x_29) ;  /* 0x00000074009c8947 */ /* 0x004fea0003800000 */
.L_x_28:
[----:B------:R2:W-:Y:S01]  /*1ba0*/  @!P5 SYNCS.ARRIVE.TRANS64 RZ, [UR17], R3 ;  /* 0x00000003ffffd9a7 */ /* 0x0005e20008000011 */
[----:B------:R-:W-:Y:S04]  /*1bb0*/  BSSY.RECONVERGENT B0, `(.L_x_30) ;  /* 0x0000003000007945 */ /* 0x000fe80003800200 */
[----:B------:R-:W-:Y:S05]  /*1bc0*/  @P4 BRA `(.L_x_31) ;  /* 0x0000000000044947 */ /* 0x000fea0003800000 */
[----:B------:R-:W-:Y:S05]  /*1bd0*/  BPT.TRAP 0x1 ;  /* 0x000000040000795c */ /* 0x000fea0000300000 */
.L_x_31:
[----:B------:R-:W-:Y:S05]  /*1be0*/  BSYNC.RECONVERGENT B0 ;  /* 0x0000000000007941 */ /* 0x000fea0003800200 */
.L_x_30:
        /* <DEDUP_REMOVED lines=20> */
[----:B------:R-:W-:Y:S01]  /*1d30*/  UIADD3 UR8, UPT, UPT, UR8, 0x20400, URZ ;  /* 0x0002040008087890 */ /* 0x000fe2000fffe0ff */
[----:B------:R-:W-:Y:S01]  /*1d40*/  UMOV UR9, UR17 ;  /* 0x0000001100097c82 */ /* 0x000fe20008000000 */
[----:B------:R-:W-:Y:S01]  /*1d50*/  UMOV UR10, UR18 ;  /* 0x00000012000a7c82 */ /* 0x000fe20008000000 */
[----:B------:R-:W-:Y:S01]  /*1d60*/  UIADD3 UR24, UPT, UPT, UR24, 0x1, URZ ;  /* 0x0000000118187890 */ /* 0x000fe2000fffe0ff */
[----:B------:R-:W-:-:S03]  /*1d70*/  UMOV UR25, UR6 ;  /* 0x0000000600197c82 */ /* 0x000fc60008000000 */
[----:B------:R1:W-:Y:S01]  /*1d80*/  UTMALDG.3D [UR16], [UR30], desc[UR26] ;  /* 0x00001a101e0075b4 */ /* 0x0003e20008011000 */
[----:B------:R-:W-:Y:S01]  /*1d90*/  UISETP.NE.AND UP0, UPT, UR24, UR21, UPT ;  /* 0x000000151800728c */ /* 0x000fe2000bf05270 */
[----:B------:R1:W-:Y:S08]  /*1da0*/  UTMALDG.3D [UR8], [UR28], desc[UR26] ;  /* 0x00001a081c0075b4 */ /* 0x0003f00008011000 */
[----:B------:R-:W-:Y:S05]  /*1db0*/  BRA.U UP0, `(.L_x_32) ;  /* 0xfffffffd00607547 */ /* 0x000fea000b83ffff */
.L_x_27:
[C---:B-1----:R-:W-:Y:S01]  /*1dc0*/  LEA R2, R16.reuse, UR4, 0x3 ;  /* 0x0000000410027c11 */ /* 0x042fe2000f8e18ff */
[----:B------:R-:W-:Y:S01]  /*1dd0*/  NOP ;  /* 0x0000000000007918 */ /* 0x000fe20000000000 */
[----:B--2---:R-:W-:Y:S02]  /*1de0*/  SHF.L.U32 R3, R13, 0x1f, RZ ;  /* 0x0000001f0d037819 */ /* 0x004fe400000006ff */
[----:B------:R-:W-:Y:S02]  /*1df0*/  LEA R4, R16, UR4, 0x4 ;  /* 0x0000000410047c11 */ /* 0x000fe4000f8e20ff */
[----:B------:R-:W1:Y:S02]  /*1e00*/  SYNCS.PHASECHK.TRANS64.TRYWAIT P0, [R2+URZ+0x110], R3 ;  /* 0x00011003020075a7 */ /* 0x000e6400080011ff */
[----:B-1----:R-:W-:Y:S05]  /*1e10*/  @!P0 BRA `(.L_x_33) ;  /* 0x0000007400148947 */ /* 0x002fea0003800000 */
.L_x_143:
[----:B------:R-:W2:Y:S01]  /*1e20*/  LDS.128 R4, [R4+0x1a0] ;  /* 0x0001a00004047984 */ /* 0x000ea20000000c00 */
[----:B---3--:R-:W-:Y:S01]  /*1e30*/  ISETP.GE.AND P0, PT, R40, 0x1, PT ;  /* 0x000000012800780c */ /* 0x008fe20003f06270 */
[----:B-1----:R-:W-:Y:S01]  /*1e40*/  VIADD R2, R2, 0x120 ;  /* 0x0000012002027836 */ /* 0x002fe20000000000 */
[----:B------:R-:W-:Y:S01]  /*1e50*/  @!PT LDS RZ, [RZ] ;  /* 0x00000000fffff984 */ /* 0x000fe20000000800 */
[----:B------:R-:W-:Y:S01]  /*1e60*/  @!PT LDS RZ, [RZ] ;  /* 0x00000000fffff984 */ /* 0x000fe20000000800 */
[----:B------:R-:W-:Y:S01]  /*1e70*/  @!PT LDS RZ, [RZ] ;  /* 0x00000000fffff984 */ /* 0x000fe20000000800 */
[----:B------:R-:W-:Y:S01]  /*1e80*/  @!PT LDS RZ, [RZ] ;  /* 0x00000000fffff984 */ /* 0x000fe20000000800 */
[----:B------:R1:W-:Y:S06]  /*1e90*/  MEMBAR.ALL.CTA ;  /* 0x0000000000007992 */ /* 0x0003ec0000008000 */
[----:B-1----:R-:W1:Y:S01]  /*1ea0*/  FENCE.VIEW.ASYNC.S ;  /* 0x00000000000073c6 */ /* 0x002e620000000000 */
[----:B------:R-:W-:-:S04]  /*1eb0*/  PRMT R2, RZ, 0x654, R2 ;  /* 0x00000654ff027816 */ /* 0x000fc80000000002 */
[----:B-1----:R1:W-:Y:S01]  /*1ec0*/  SYNCS.ARRIVE.TRANS64.RED.A1T0 RZ, [R2+URZ], RZ ;  /* 0x000000ff02ff79a7 */ /* 0x0023e200081004ff */
[----:B--2---:R-:W-:-:S13]  /*1ed0*/  LOP3.LUT P2, RZ, R6, 0x1, RZ, 0xc0, !PT ;  /* 0x0000000106ff7812 */ /* 0x004fda000784c0ff */
[----:B------:R-:W-:Y:S01]  /*1ee0*/  @P2 SHF.R.U32.HI R3, RZ, 0x10, R5 ;  /* 0x00000010ff032819 */ /* 0x000fe20000011605 */
[----:B------:R-:W-:Y:S01]  /*1ef0*/  VOTEU.ANY UP0, P2 ;  /* 0x0000000000ff7886 */ /* 0x000fe20001000100 */
[----:B------:R-:W-:Y:S02]  /*1f00*/  @P2 MOV R10, R4 ;  /* 0x00000004000a2202 */ /* 0x000fe40000000f00 */
[----:B------:R-:W-:Y:S02]  /*1f10*/  @P2 R2UR.BROADCAST UR8, R3 ;  /* 0x00000000030822ca */ /* 0x000fe400008e0000 */
[----:B------:R-:W-:-:S11]  /*1f20*/  @P2 LOP3.LUT R9, R5, 0xffff, RZ, 0xc0, !PT ;  /* 0x0000ffff05092812 */ /* 0x000fd600078ec0ff */
[----:B------:R-:W-:Y:S01]  /*1f30*/  @UP0 UMOV UR36, UR8 ;  /* 0x0000000800240c82 */ /* 0x000fe20008000000 */
[----:B-1----:R-:W-:Y:S05]  /*1f40*/  @!P0 BRA `(.L_x_34) ;  /* 0x0000000000b88947 */ /* 0x002fea0003800000 */
[----:B------:R-:W4:Y:S01]  /*1f50*/  LDC.64 R4, c[0x0][0xb18] ;  /* 0x0002c600ff047b82 */ /* 0x000f220000000a00 */
[----:B------:R-:W-:-:S07]  /*1f60*/  ISETP.NE.AND P3, PT, R40, 0x1, PT ;  /* 0x000000012800780c */ /* 0x000fce0003f65270 */
[----:B------:R-:W1:Y:S08]  /*1f70*/  LDC.64 R6, c[0x0][0xb10] ;  /* 0x0002c400ff067b82 */ /* 0x000e700000000a00 */
[----:B------:R-:W2:Y:S08]  /*1f80*/  LDC R14, c[0x0][0xb20] ;  /* 0x0002c800ff0e7b82 */ /* 0x000eb00000000800 */
[----:B------:R-:W3:Y:S01]  /*1f90*/  LDC R15, c[0x0][0xb0c] ;  /* 0x0002c300ff0f7b82 */ /* 0x000ee20000000800 */
[----:B----4-:R-:W-:Y:S01]  /*1fa0*/  IMAD.HI.U32 R19, R0, R5, RZ ;  /* 0x0000000500137227 */ /* 0x010fe200078e00ff */
[----:B------:R-:W-:-:S03]  /*1fb0*/  ISETP.NE.AND P0, PT, R4, 0x1, PT ;  /* 0x000000010400780c */ /* 0x000fc60003f05270 */
[----:B------:R-:W-:-:S03]  /*1fc0*/  IMAD.HI.U32 R5, R9, R5, RZ ;  /* 0x0000000509057227 */ /* 0x000fc600078e00ff */
[----:B------:R-:W4:Y:S01]  /*1fd0*/  LDC.64 R2, c[0x0][0xb28] ;  /* 0x0002ca00ff027b82 */ /* 0x000f220000000a00 */
[----:B-1----:R-:W-:-:S04]  /*1fe0*/  IMAD.HI.U32 R20, R8, R6, RZ ;  /* 0x0000000608147227 */ /* 0x002fc800078e00ff */
[----:B------:R-:W-:Y:S01]  /*1ff0*/  IMAD.HI.U32 R21, R10, R6, RZ ;  /* 0x000000060a157227 */ /* 0x000fe200078e00ff */
[----:B------:R-:W-:Y:S02]  /*2000*/  SHF.R.U32.HI R20, RZ, R7, R20 ;  /* 0x00000007ff147219 */ /* 0x000fe40000011614 */
[-C--:B--2---:R-:W-:Y:S02]  /*2010*/  SHF.R.U32.HI R19, RZ, R14.reuse, R19 ;  /* 0x0000000eff137219 */ /* 0x084fe40000011613 */
[----:B------:R-:W-:Y:S02]  /*2020*/  SHF.R.U32.HI R5, RZ, R14, R5 ;  /* 0x0000000eff057219 */ /* 0x000fe40000011605 */
[----:B------:R-:W-:Y:S02]  /*2030*/  SEL R19, R0, R19, !P0 ;  /* 0x0000001300137207 */ /* 0x000fe40004000000 */
[----:B------:R-:W-:Y:S02]  /*2040*/  SHF.R.U32.HI R21, RZ, R7, R21 ;  /* 0x00000007ff157219 */ /* 0x000fe40000011615 */
[----:B---3--:R-:W-:-:S02]  /*2050*/  ISETP.NE.AND P1, PT, R15, 0x1, PT ;  /* 0x000000010f00780c */ /* 0x008fc40003f25270 */
[----:B------:R-:W-:Y:S02]  /*2060*/  SEL R5, R9, R5, !P0 ;  /* 0x0000000509057207 */ /* 0x000fe40004000000 */
[----:B------:R-:W-:Y:S02]  /*2070*/  SEL R20, R8, R20, !P1 ;  /* 0x0000001408147207 */ /* 0x000fe40004800000 */
[----:B------:R-:W-:Y:S01]  /*2080*/  SEL R21, R10, R21, !P1 ;  /* 0x000000150a157207 */ /* 0x000fe20004800000 */
[----:B----4-:R-:W-:-:S04]  /*2090*/  IMAD.HI.U32 R18, R19, R2, RZ ;  /* 0x0000000213127227 */ /* 0x010fc800078e00ff */
        /* <DEDUP_REMOVED lines=10> */
[----:B------:R-:W-:-:S04]  /*2140*/  @!P0 IMAD.HI.U32 R7, R21, R2, RZ ;  /* 0x0000000215078227 */ /* 0x000fc800078e00ff */
[----:B------:R-:W-:Y:S01]  /*2150*/  IMAD.MOV R2, RZ, RZ, -R6 ;  /* 0x000000ffff027224 */ /* 0x000fe200078e0a06 */
[----:B------:R-:W-:Y:S02]  /*2160*/  @!P0 SHF.R.U32.HI R3, RZ, R3, R7 ;  /* 0x00000003ff038219 */ /* 0x000fe40000011607 */
[----:B------:R-:W-:Y:S01]  /*2170*/  IADD3 R7, PT, PT, -R5, RZ, RZ ;  /* 0x000000ff05077210 */ /* 0x000fe20007ffe1ff */
[----:B------:R-:W-:Y:S01]  /*2180*/  IMAD R2, R40, R2, R5 ;  /* 0x0000000228027224 */ /* 0x000fe200078e0205 */
        /* <DEDUP_REMOVED lines=10> */
.L_x_34:
[----:B------:R-:W1:Y:S02]  /*2230*/  LDCU UR8, c[0x0][0xb30] ;  /* 0x00016600ff0877ac */ /* 0x000e640008000800 */
[----:B-1----:R-:W-:-:S09]  /*2240*/  UISETP.NE.AND UP0, UPT, UR8, 0x1, UPT ;  /* 0x000000010800788c */ /* 0x002fd2000bf05270 */
[----:B------:R-:W-:Y:S05]  /*2250*/  BRA.U UP0, `(.L_x_35) ;  /* 0x0000000100407547 */ /* 0x000fea000b800000 */
[----:B------:R-:W1:Y:S08]  /*2260*/  LDC.64 R4, c[0x0][0xb10] ;  /* 0x0002c400ff047b82 */ /* 0x000e700000000a00 */
[----:B------:R-:W2:Y:S08]  /*2270*/  LDC.64 R2, c[0x0][0xb18] ;  /* 0x0002c600ff027b82 */ /* 0x000eb00000000a00 */
[----:B------:R-:W3:Y:S08]  /*2280*/  LDC R6, c[0x0][0xb20] ;  /* 0x0002c800ff067b82 */ /* 0x000ef00000000800 */
[----:B------:R-:W4:Y:S01]  /*2290*/  LDC R7, c[0x0][0xb0c] ;  /* 0x0002c300ff077b82 */ /* 0x000f220000000800 */
[----:B-1----:R-:W-:-:S05]  /*22a0*/  IMAD.HI.U32 R4, R10, R4, RZ ;  /* 0x000000040a047227 */ /* 0x002fca00078e00ff */
[----:B------:R-:W-:Y:S01]  /*22b0*/  SHF.R.U32.HI R4, RZ, R5, R4 ;  /* 0x00000005ff047219 */ /* 0x000fe20000011604 */
[----:B--2---:R-:W-:Y:S01]  /*22c0*/  IMAD.HI.U32 R3, R9, R3, RZ ;  /* 0x0000000309037227 */ /* 0x004fe200078e00ff */
[----:B------:R-:W-:-:S04]  /*22d0*/  ISETP.NE.AND P0, PT, R2, 0x1, PT ;  /* 0x000000010200780c */ /* 0x000fc80003f05270 */
[----:B---3--:R-:W-:-:S04]  /*22e0*/  SHF.R.U32.HI R3, RZ, R6, R3 ;  /* 0x00000006ff037219 */ /* 0x008fc80000011603 */
[----:B------:R-:W-:Y:S02]  /*22f0*/  SEL R3, R9, R3, !P0 ;  /* 0x0000000309037207 */ /* 0x000fe40004000000 */
[----:B----4-:R-:W-:-:S04]  /*2300*/  ISETP.NE.AND P1, PT, R7, 0x1, PT ;  /* 0x000000010700780c */ /* 0x010fc80003f25270 */
[----:B------:R-:W-:-:S05]  /*2310*/  SEL R4, R10, R4, !P1 ;  /* 0x000000040a047207 */ /* 0x000fca0004800000 */
[----:B------:R-:W-:Y:S02]  /*2320*/  IMAD.IADD R5, R3, 0x1, -R4 ;  /* 0x0000000103057824 */ /* 0x000fe400078e0a04 */
[----:B------:R-:W-:Y:S02]  /*2330*/  IMAD.IADD R3, R4, 0x1, -R3 ;  /* 0x0000000104037824 */ /* 0x000fe400078e0a03 */
[----:B------:R-:W-:Y:S02]  /*2340*/  IMAD R10, R5, R7, R10 ;  /* 0x00000007050a7224 */ /* 0x000fe400078e020a */
[----:B------:R-:W-:-:S07]  /*2350*/  IMAD R9, R3, R2, R9 ;  /* 0x0000000203097224 */ /* 0x000fce00078e0209 */
.L_x_35:
[----:B------:R-:W-:Y:S01]  /*2360*/  VIADD R16, R16, 0x1 ;  /* 0x0000000110107836 */ /* 0x000fe20000000000 */
[----:B------:R-:W-:Y:S01]  /*2370*/  PLOP3.LUT P1, PT, PT, PT, PT, 0x80, 0x8 ;  /* 0x000000000008781c */ /* 0x000fe20003f2f070 */
[----:B------:R-:W-:Y:S02]  /*2380*/  IMAD.IADD R15, R10, 0x1, R87 ;  /* 0x000000010a0f7824 */ /* 0x000fe400078e0257 */
[----:B------:R-:W-:Y:S01]  /*2390*/  IMAD.IADD R14, R9, 0x1, R86 ;  /* 0x00000001090e7824 */ /* 0x000fe200078e0256 */
[----:B------:R-:W-:-:S04]  /*23a0*/  ISETP.NE.AND P0, PT, R16, 0x2, PT ;  /* 0x000000021000780c */ /* 0x000fc80003f05270 */
[----:B------:R-:W-:Y:S02]  /*23b0*/  SEL R2, RZ, 0x1, P0 ;  /* 0x00000001ff027807 */ /* 0x000fe40000000000 */
[----:B------:R-:W-:Y:S02]  /*23c0*/  SEL R16, R16, RZ, P0 ;  /* 0x000000ff10107207 */ /* 0x000fe40000000000 */
[----:B------:R-:W-:Y:S01]  /*23d0*/  LOP3.LUT R13, R13, R2, RZ, 0x3c, !PT ;  /* 0x000000020d0d7212 */ /* 0x000fe200078e3cff */
[----:B------:R-:W-:Y:S06]  /*23e0*/  @P2 BRA `(.L_x_36) ;  /* 0xfffffff000a02947 */ /* 0x000fec000383ffff */
[----:B------:R-:W-:Y:S01]  /*23f0*/  UIADD3 UR4, UPT, UPT, UR4, 0x60, URZ ;  /* 0x0000006004047890 */ /* 0x000fe2000fffe0ff */
[----:B------:R-:W-:-:S03]  /*2400*/  SHF.L.U32 R2, R17, 0x1f, RZ ;  /* 0x0000001f11027819 */ /* 0x000fc600000006ff */
[----:B------:R-:W-:-:S09]  /*2410*/  ULEA UR5, UR6, UR4, 0x3 ;  /* 0x0000000406057291 */ /* 0x000fd2000f8e18ff */
[----:B------:R-:W1:Y:S02]  /*2420*/  SYNCS.PHASECHK.TRANS64.TRYWAIT P0, [UR5], R2 ;  /* 0x00000002ff0075a7 */ /* 0x000e640008001105 */
[----:B-1----:R-:W-:Y:S05]  /*2430*/  @!P0 BRA `(.L_x_37) ;  /* 0x0000006c00a08947 */ /* 0x002fea0003800000 */
.L_x_145:
[----:B------:R-:W-:-:S04]  /*2440*/  UIADD3 UR6, UPT, UPT, UR6, 0x1, URZ ;  /* 0x0000000106067890 */ /* 0x000fc8000fffe0ff */
[----:B------:R-:W-:-:S04]  /*2450*/  UISETP.NE.AND UP0, UPT, UR6, 0xc, UPT ;  /* 0x0000000c0600788c */ /* 0x000fc8000bf05270 */
[----:B------:R-:W-:Y:S02]  /*2460*/  USEL UR7, URZ, 0x1, UP0 ;  /* 0x00000001ff077887 */ /* 0x000fe40008000000 */
[----:B------:R-:W-:-:S04]  /*2470*/  USEL UR6, UR6, URZ, UP0 ;  /* 0x000000ff06067287 */ /* 0x000fc80008000000 */
[----:B------:R-:W-:Y:S01]  /*2480*/  ULEA UR5, UR6, UR4, 0x3 ;  /* 0x0000000406057291 */ /* 0x000fe2000f8e18ff */
[----:B-1----:R-:W-:-:S04]  /*2490*/  LOP3.LUT R2, R17, UR7, RZ, 0x3c, !PT ;  /* 0x0000000711027c12 */ /* 0x002fc8000f8e3cff */
[----:B------:R-:W-:-:S04]  /*24a0*/  SHF.L.U32 R3, R2, 0x1f, RZ ;  /* 0x0000001f02037819 */ /* 0x000fc800000006ff */
[----:B------:R-:W1:Y:S02]  /*24b0*/  SYNCS.PHASECHK.TRANS64.TRYWAIT P0, [UR5], R3 ;  /* 0x00000003ff0075a7 */ /* 0x000e640008001105 */
[----:B-1----:R-:W-:Y:S05]  /*24c0*/  @!P0 BRA `(.L_x_38) ;  /* 0x0000006c00948947 */ /* 0x002fea0003800000 */
.L_x_147:
[----:B------:R-:W-:-:S04]  /*24d0*/  UIADD3 UR6, UPT, UPT, UR6, 0x1, URZ ;  /* 0x0000000106067890 */ /* 0x000fc8000fffe0ff */
[----:B------:R-:W-:-:S04]  /*24e0*/  UISETP.NE.AND UP0, UPT, UR6, 0xc, UPT ;  /* 0x0000000c0600788c */ /* 0x000fc8000bf05270 */
[----:B------:R-:W-:Y:S02]  /*24f0*/  USEL UR7, URZ, 0x1, UP0 ;  /* 0x00000001ff077887 */ /* 0x000fe40008000000 */
[----:B------:R-:W-:-:S04]  /*2500*/  USEL UR6, UR6, URZ, UP0 ;  /* 0x000000ff06067287 */ /* 0x000fc80008000000 */
[----:B------:R-:W-:Y:S01]  /*2510*/  ULEA UR5, UR6, UR4, 0x3 ;  /* 0x0000000406057291 */ /* 0x000fe2000f8e18ff */
[----:B------:R-:W-:-:S04]  /*2520*/  LOP3.LUT R2, R2, UR7, RZ, 0x3c, !PT ;  /* 0x0000000702027c12 */ /* 0x000fc8000f8e3cff */
[----:B-1----:R-:W-:-:S04]  /*2530*/  SHF.L.U32 R3, R2, 0x1f, RZ ;  /* 0x0000001f02037819 */ /* 0x002fc800000006ff */
[----:B------:R-:W1:Y:S02]  /*2540*/  SYNCS.PHASECHK.TRANS64.TRYWAIT P0, [UR5], R3 ;  /* 0x00000003ff0075a7 */ /* 0x000e640008001105 */
[----:B-1----:R-:W-:Y:S05]  /*2550*/  @!P0 BRA `(.L_x_39) ;  /* 0x0000006c00888947 */ /* 0x002fea0003800000 */
.L_x_149:
        /* <DEDUP_REMOVED lines=9> */
.L_x_151:
        /* <DEDUP_REMOVED lines=9> */
.L_x_153:
        /* <DEDUP_REMOVED lines=9> */
.L_x_155:
        /* <DEDUP_REMOVED lines=9> */
.L_x_157:
        /* <DEDUP_REMOVED lines=9> */
.L_x_159:
        /* <DEDUP_REMOVED lines=9> */
.L_x_161:
        /* <DEDUP_REMOVED lines=9> */
.L_x_163:
        /* <DEDUP_REMOVED lines=9> */
.L_x_165:
[----:B------:R-:W-:-:S04]  /*29e0*/  UIADD3 UR6, UPT, UPT, UR6, 0x1, URZ ;  /* 0x0000000106067890 */ /* 0x000fc8000fffe0ff */
[----:B------:R-:W-:-:S04]  /*29f0*/  UISETP.NE.AND UP0, UPT, UR6, 0xc, UPT ;  /* 0x0000000c0600788c */ /* 0x000fc8000bf05270 */
[----:B------:R-:W-:Y:S02]  /*2a00*/  USEL UR5, URZ, 0x1, UP0 ;  /* 0x00000001ff057887 */ /* 0x000fe40008000000 */
[----:B------:R-:W-:-:S04]  /*2a10*/  USEL UR6, UR6, URZ, UP0 ;  /* 0x000000ff06067287 */ /* 0x000fc80008000000 */
[----:B------:R-:W-:Y:S01]  /*2a20*/  ULEA UR6, UR6, UR4, 0x3 ;  /* 0x0000000406067291 */ /* 0x000fe2000f8e18ff */
[----:B------:R-:W-:-:S04]  /*2a30*/  LOP3.LUT R2, R2, UR5, RZ, 0x3c, !PT ;  /* 0x0000000502027c12 */ /* 0x000fc8000f8e3cff */
[----:B------:R-:W-:Y:S01]  /*2a40*/  SHF.L.U32 R2, R2, 0x1f, RZ ;  /* 0x0000001f02027819 */ /* 0x000fe200000006ff */
[----:B-1--4-:R-:W-:-:S07]  /*2a50*/  IMAD.U32 R0, RZ, RZ, UR6 ;  /* 0x00000006ff007e24 */ /* 0x012fce000f8e00ff */
.L_x_48:
[----:B-1----:R1:W2:Y:S02]  /*2a60*/  SYNCS.PHASECHK.TRANS64.TRYWAIT P0, [R0+URZ], R2 ;  /* 0x00000002000075a7 */ /* 0x0022a400080011ff */
[----:B--2---:R-:W-:Y:S05]  /*2a70*/  @!P0 NANOSLEEP.SYNCS 0x989680 ;  /* 0x009896800000895d */ /* 0x004fea0003900000 */
[----:B------:R-:W2:Y:S02]  /*2a80*/  @!P0 SYNCS.PHASECHK.TRANS64 P0, [R0+URZ], R2 ;  /* 0x00000002000085a7 */ /* 0x000ea400080010ff */
[----:B--2---:R-:W-:Y:S05]  /*2a90*/  @P0 EXIT ;  /* 0x000000000000094d */ /* 0x004fea0003800000 */
[----:B------:R-:W-:Y:S05]  /*2aa0*/  BRA `(.L_x_48) ;  /* 0xfffffffc00ec7947 */ /* 0x000fea000383ffff */
.L_x_18:
[----:B------:R-:W-:-:S04]  /*2ab0*/  UISETP.NE.AND UP1, UPT, UR37, URZ, UPT ;  /* 0x000000ff2500728c */ /* 0x000fc8000bf25270 */
[----:B------:R-:W-:-:S09]  /*2ac0*/  UISETP.NE.OR UP1, UPT, UR8, 0x1, UP1 ;  /* 0x000000010800788c */ /* 0x000fd20008f25670 */
[----:B------:R-:W-:Y:S05]  /*2ad0*/  BRA.U UP1, `(.L_x_49) ;  /* 0x0000000501487547 */ /* 0x000fea000b800000 */
[----:B------:R-:W-:Y:S01]  /*2ae0*/  ISETP.NE.AND P2, PT, R2, RZ, PT ;  /* 0x000000ff0200720c */ /* 0x000fe20003f45270 */
[----:B------:R-:W-:Y:S01]  /*2af0*/  IMAD.MOV.U32 R12, RZ, RZ, 0x1 ;  /* 0x00000001ff0c7424 */ /* 0x000fe200078e00ff */
[----:B------:R-:W-:Y:S02]  /*2b00*/  CS2R R10, SRZ ;  /* 0x00000000000a7805 */ /* 0x000fe4000001ff00 */
[----:B------:R-:W-:Y:S01]  /*2b10*/  CS2R R8, SRZ ;  /* 0x0000000000087805 */ /* 0x000fe2000001ff00 */
[----:B------:R-:W-:Y:S01]  /*2b20*/  UMOV UR4, 0x400 ;  /* 0x0000040000047882 */ /* 0x000fe20000000000 */
[----:B------:R-:W-:Y:S01]  /*2b30*/  UMOV UR6, URZ ;  /* 0x000000ff00067c82 */ /* 0x000fe20008000000 */
[----:B------:R-:W-:-:S12]  /*2b40*/  ULEA UR37, UR37, UR4, 0x18 ;  /* 0x0000000425257291 */ /* 0x000fd8000f8ec0ff */
.L_x_53:
[----:B------:R-:W-:Y:S02]  /*2b50*/  LEA R0, R8, UR37, 0x3 ;  /* 0x0000002508007c11 */ /* 0x000fe4000f8e18ff */
[----:B------:R-:W-:-:S03]  /*2b60*/  SHF.L.U32 R4, R9, 0x1f, RZ ;  /* 0x0000001f09047819 */ /* 0x000fc600000006ff */
[----:B------:R-:W-:Y:S01]  /*2b70*/  VIADD R5, R0, 0x180 ;  /* 0x0000018000057836 */ /* 0x000fe20000000000 */
[----:B------:R-:W1:Y:S02]  /*2b80*/  SYNCS.PHASECHK.TRANS64.TRYWAIT P0, [R0+URZ+0x170], R4 ;  /* 0x00017004000075a7 */ /* 0x000e6400080011ff */
[----:B-1----:R-:W-:Y:S05]  /*2b90*/  @!P0 BRA `(.L_x_50) ;  /* 0x0000006800d08947 */ /* 0x002fea0003800000 */
.L_x_166:
[----:B------:R-:W-:Y:S01]  /*2ba0*/  ULEA UR5, UR6, UR37, 0x3 ;  /* 0x0000002506057291 */ /* 0x000fe2000f8e18ff */
[----:B-1----:R-:W-:Y:S01]  /*2bb0*/  PRMT R0, RZ, 0x654, R5 ;  /* 0x00000654ff007816 */ /* 0x002fe20000000005 */
[----:B------:R-:W-:Y:S01]  /*2bc0*/  @!P2 IMAD.MOV.U32 R4, RZ, RZ, 0x10 ;  /* 0x00000010ff04a424 */ /* 0x000fe200078e00ff */
[----:B------:R-:W-:Y:S01]  /*2bd0*/  SHF.L.U32 R5, R12, 0x1f, RZ ;  /* 0x0000001f0c057819 */ /* 0x000fe200000006ff */
[----:B------:R-:W-:Y:S01]  /*2be0*/  UIADD3 UR4, UPT, UPT, UR5, 0x110, URZ ;  /* 0x0000011005047890 */ /* 0x000fe2000fffe0ff */
[----:B------:R1:W-:Y:S05]  /*2bf0*/  SYNCS.ARRIVE.TRANS64.RED.A1T0 RZ, [R0+URZ], RZ ;  /* 0x000000ff00ff79a7 */ /* 0x0003ea00081004ff */
[----:B------:R-:W-:Y:S01]  /*2c00*/  IMAD.U32 R6, RZ, RZ, UR4 ;  /* 0x00000004ff067e24 */ /* 0x000fe2000f8e00ff */
[----:B------:R-:W2:Y:S04]  /*2c10*/  SYNCS.PHASECHK.TRANS64.TRYWAIT P0, [UR5+0x120], R5 ;  /* 0x00012005ff0075a7 */ /* 0x000ea80008001105 */
[----:B------:R-:W-:Y:S01]  /*2c20*/  PRMT R6, R2, 0x654, R6 ;  /* 0x0000065402067816 */ /* 0x000fe20000000006 */
[----:B-12---:R-:W-:Y:S06]  /*2c30*/  @!P0 BRA `(.L_x_51) ;  /* 0x0000006800bc8947 */ /* 0x006fec0003800000 */
.L_x_168:
[----:B------:R-:W-:Y:S01]  /*2c40*/  ULEA UR4, UR6, UR37, 0x4 ;  /* 0x0000002506047291 */ /* 0x000fe2000f8e20ff */
[----:B------:R-:W-:Y:S01]  /*2c50*/  SEL R3, R6, R3, !P2 ;  /* 0x0000000306037207 */ /* 0x000fe20005000000 */
[----:B------:R-:W-:Y:S01]  /*2c60*/  UIADD3 UR5, UPT, UPT, UR5, 0x110, URZ ;  /* 0x0000011005057890 */ /* 0x000fe2000fffe0ff */
[----:B-1----:R-:W-:Y:S01]  /*2c70*/  LEA R0, R11, UR37, 0x3 ;  /* 0x000000250b007c11 */ /* 0x002fe2000f8e18ff */
[----:B------:R-:W-:Y:S01]  /*2c80*/  UIADD3 UR4, UPT, UPT, UR4, 0x1a0, URZ ;  /* 0x000001a004047890 */ /* 0x000fe2000fffe0ff */
[----:B------:R1:W-:Y:S01]  /*2c90*/  @!P2 SYNCS.ARRIVE.TRANS64.RED RZ, [R3+URZ], R4 ;  /* 0x0000000403ffa9a7 */ /* 0x0003e200080004ff */
[----:B------:R-:W-:Y:S01]  /*2ca0*/  UIADD3 UR6, UPT, UPT, UR6, 0x1, URZ ;  /* 0x0000000106067890 */ /* 0x000fe2000fffe0ff */
[----:B------:R-:W-:-:S03]  /*2cb0*/  VIADD R8, R8, 0x1 ;  /* 0x0000000108087836 */ /* 0x000fc60000000000 */
[----:B------:R-:W-:Y:S02]  /*2cc0*/  UISETP.NE.AND UP0, UPT, UR6, 0x2, UPT ;  /* 0x000000020600788c */ /* 0x000fe4000bf05270 */
[----:B------:R-:W-:Y:S01]  /*2cd0*/  ISETP.NE.AND P0, PT, R8, 0x2, PT ;  /* 0x000000020800780c */ /* 0x000fe20003f05270 */
[----:B------:R-:W-:Y:S06]  /*2ce0*/  UGETNEXTWORKID.BROADCAST [UR4], [UR5] ;  /* 0x00000000040073ca */ /* 0x000fec0008000100 */
[----:B------:R-:W-:Y:S02]  /*2cf0*/  USEL UR4, URZ, 0x1, UP0 ;  /* 0x00000001ff047887 */ /* 0x000fe40008000000 */
[----:B------:R-:W-:-:S04]  /*2d00*/  USEL UR6, UR6, URZ, UP0 ;  /* 0x000000ff06067287 */ /* 0x000fc80008000000 */
[----:B------:R-:W-:Y:S02]  /*2d10*/  LOP3.LUT R12, R12, UR4, RZ, 0x3c, !PT ;  /* 0x000000040c0c7c12 */ /* 0x000fe4000f8e3cff */
[----:B-1----:R-:W-:-:S04]  /*2d20*/  SHF.L.U32 R4, R10, 0x1f, RZ ;  /* 0x0000001f0a047819 */ /* 0x002fc800000006ff */
[----:B------:R-:W1:Y:S02]  /*2d30*/  SYNCS.PHASECHK.TRANS64.TRYWAIT P1, [R0+URZ+0x110], R4 ;  /* 0x00011004000075a7 */ /* 0x000e6400080211ff */
[----:B-1----:R-:W-:Y:S05]  /*2d40*/  @!P1 BRA `(.L_x_52) ;  /* 0x0000006800909947 */ /* 0x002fea0003800000 */
.L_x_169:
[C---:B-1----:R-:W-:Y:S01]  /*2d50*/  LEA R4, R11.reuse, UR37, 0x4 ;  /* 0x000000250b047c11 */ /* 0x042fe2000f8e20ff */
[----:B------:R-:W-:Y:S01]  /*2d60*/  VIADD R0, R0, 0x120 ;  /* 0x0000012000007836 */ /* 0x000fe20000000000 */
[----:B------:R-:W-:Y:S01]  /*2d70*/  SEL R8, R8, RZ, P0 ;  /* 0x000000ff08087207 */ /* 0x000fe20000000000 */
[----:B------:R-:W-:-:S03]  /*2d80*/  VIADD R11, R11, 0x1 ;  /* 0x000000010b0b7836 */ /* 0x000fc60000000000 */
[----:B------:R-:W1:Y:S01]  /*2d90*/  LDS.128 R4, [R4+0x1a0] ;  /* 0x0001a00004047984 */ /* 0x000e620000000c00 */
[----:B------:R-:W-:Y:S02]  /*2da0*/  PRMT R0, RZ, 0x654, R0 ;  /* 0x00000654ff007816 */ /* 0x000fe40000000000 */
[C---:B------:R-:W-:Y:S01]  /*2db0*/  ISETP.NE.AND P1, PT, R11.reuse, 0x2, PT ;  /* 0x000000020b00780c */ /* 0x040fe20003f25270 */
[----:B------:R-:W-:Y:S01]  /*2dc0*/  @!PT LDS RZ, [RZ] ;  /* 0x00000000fffff984 */ /* 0x000fe20000000800 */
[----:B------:R-:W-:Y:S01]  /*2dd0*/  @!PT LDS RZ, [RZ] ;  /* 0x00000000fffff984 */ /* 0x000fe20000000800 */
[----:B------:R-:W-:Y:S01]  /*2de0*/  @!PT LDS RZ, [RZ] ;  /* 0x00000000fffff984 */ /* 0x000fe20000000800 */
[----:B------:R-:W-:Y:S01]  /*2df0*/  @!PT LDS RZ, [RZ] ;  /* 0x00000000fffff984 */ /* 0x000fe20000000800 */
[----:B------:R2:W-:Y:S06]  /*2e00*/  MEMBAR.ALL.CTA ;  /* 0x0000000000007992 */ /* 0x0005ec0000008000 */
[----:B--2---:R-:W2:Y:S01]  /*2e10*/  FENCE.VIEW.ASYNC.S ;  /* 0x00000000000073c6 */ /* 0x004ea20000000000 */
[----:B------:R-:W-:Y:S01]  /*2e20*/  SEL R11, R11, RZ, P1 ;  /* 0x000000ff0b0b7207 */ /* 0x000fe20000800000 */
[----:B--2---:R2:W-:Y:S01]  /*2e30*/  SYNCS.ARRIVE.TRANS64.RED.A1T0 RZ, [R0+URZ], RZ ;  /* 0x000000ff00ff79a7 */ /* 0x0045e200081004ff */
[----:B-1----:R-:W-:-:S02]  /*2e40*/  LOP3.LUT P3, RZ, R6, 0x1, RZ, 0xc0, !PT ;  /* 0x0000000106ff7812 */ /* 0x002fc4000786c0ff */
[----:B------:R-:W-:-:S04]  /*2e50*/  SEL R4, RZ, 0x1, P1 ;  /* 0x00000001ff047807 */ /* 0x000fc80000800000 */
[----:B------:R-:W-:Y:S02]  /*2e60*/  LOP3.LUT R10, R10, R4, RZ, 0x3c, !PT ;  /* 0x000000040a0a7212 */ /* 0x000fe400078e3cff */
[----:B--2---:R-:W-:-:S04]  /*2e70*/  SEL R0, RZ, 0x1, P0 ;  /* 0x00000001ff007807 */ /* 0x004fc80000000000 */
[----:B------:R-:W-:Y:S01]  /*2e80*/  LOP3.LUT R9, R9, R0, RZ, 0x3c, !PT ;  /* 0x0000000009097212 */ /* 0x000fe200078e3cff */
[----:B------:R-:W-:Y:S06]  /*2e90*/  @P3 BRA `(.L_x_53) ;  /* 0xfffffffc002c3947 */ /* 0x000fec000383ffff */
[----:B------:R-:W-:Y:S01]  /*2ea0*/  ULEA UR5, UR6, UR37, 0x3 ;  /* 0x0000002506057291 */ /* 0x000fe2000f8e18ff */
[----:B------:R-:W-:-:S08]  /*2eb0*/  SHF.L.U32 R2, R12, 0x1f, RZ ;  /* 0x0000001f0c027819 */ /* 0x000fd000000006ff */
[----:B------:R-:W1:Y:S02]  /*2ec0*/  SYNCS.PHASECHK.TRANS64 P0, [UR5+0x120], R2 ;  /* 0x00012002ff0075a7 */ /* 0x000e640008001005 */
[----:B-1----:R-:W-:Y:S05]  /*2ed0*/  @P0 BRA `(.L_x_54) ;  /* 0x0000000000080947 */ /* 0x002fea0003800000 */
[----:B------:R-:W1:Y:S02]  /*2ee0*/  SYNCS.PHASECHK.TRANS64.TRYWAIT P0, [UR5+0x120], R2 ;  /* 0x00012002ff0075a7 */ /* 0x000e640008001105 */
[----:B-1----:R-:W-:Y:S05]  /*2ef0*/  @!P0 BRA `(.L_x_55) ;  /* 0x0000006800388947 */ /* 0x002fea0003800000 */
.L_x_54:
[----:B------:R-:W-:-:S04]  /*2f00*/  UIADD3 UR4, UPT, UPT, UR6, 0x1, URZ ;  /* 0x0000000106047890 */ /* 0x000fc8000fffe0ff */
[----:B------:R-:W-:-:S04]  /*2f10*/  UISETP.NE.AND UP0, UPT, UR4, 0x2, UPT ;  /* 0x000000020400788c */ /* 0x000fc8000bf05270 */
[----:B------:R-:W-:Y:S02]  /*2f20*/  USEL UR7, URZ, 0x1, UP0 ;  /* 0x00000001ff077887 */ /* 0x000fe40008000000 */
[----:B------:R-:W-:-:S04]  /*2f30*/  USEL UR4, UR4, URZ, UP0 ;  /* 0x000000ff04047287 */ /* 0x000fc80008000000 */
[----:B------:R-:W-:Y:S01]  /*2f40*/  ULEA UR4, UR4, UR37, 0x3 ;  /* 0x0000002504047291 */ /* 0x000fe2000f8e18ff */
[----:B-1----:R-:W-:-:S04]  /*2f50*/  LOP3.LUT R2, R12, UR7, RZ, 0x3c, !PT ;  /* 0x000000070c027c12 */ /* 0x002fc8000f8e3cff */
[----:B------:R-:W-:-:S04]  /*2f60*/  SHF.L.U32 R0, R2, 0x1f, RZ ;  /* 0x0000001f02007819 */ /* 0x000fc800000006ff */
[----:B------:R-:W1:Y:S02]  /*2f70*/  SYNCS.PHASECHK.TRANS64 P0, [UR4+0x120], R0 ;  /* 0x00012000ff0075a7 */ /* 0x000e640008001004 */
[----:B-1----:R-:W-:Y:S05]  /*2f80*/  @P0 EXIT ;  /* 0x000000000000094d */ /* 0x002fea0003800000 */
[----:B------:R-:W-:Y:S02]  /*2f90*/  SHF.L.U32 R2, R2, 0x1f, RZ ;  /* 0x0000001f02027819 */ /* 0x000fe400000006ff */
[----:B------:R-:W-:-:S07]  /*2fa0*/  MOV R0, UR4 ;  /* 0x0000000400007c02 */ /* 0x000fce0008000f00 */
.L_x_56:
[----:B-1----:R1:W2:Y:S02]  /*2fb0*/  SYNCS.PHASECHK.TRANS64.TRYWAIT P0, [R0+URZ+0x120], R2 ;  /* 0x00012002000075a7 */ /* 0x0022a400080011ff */
[----:B--2---:R-:W-:Y:S05]  /*2fc0*/  @!P0 NANOSLEEP.SYNCS 0x989680 ;  /* 0x009896800000895d */ /* 0x004fea0003900000 */
[----:B------:R-:W2:Y:S02]  /*2fd0*/  @!P0 SYNCS.PHASECHK.TRANS64 P0, [R0+URZ+0x120], R2 ;  /* 0x00012002000085a7 */ /* 0x000ea400080010ff */
[----:B--2---:R-:W-:Y:S05]  /*2fe0*/  @P0 EXIT ;  /* 0x000000000000094d */ /* 0x004fea0003800000 */
[----:B------:R-:W-:Y:S05]  /*2ff0*/  BRA `(.L_x_56) ;  /* 0xfffffffc00ec7947 */ /* 0x000fea000383ffff */
.L_x_49:
[----:B------:R-:W-:-:S09]  /*3000*/  UISETP.NE.AND UP1, UPT, UR8, URZ, UPT ;  /* 0x000000ff0800728c */ /* 0x000fd2000bf25270 */
[----:B------:R-:W-:Y:S05]  /*3010*/  BRA.U UP1, `(.L_x_57) ;  /* 0x0000000d017c7547 */ /* 0x000fea000b800000 */
[----:B------:R-:W-:Y:S01]  /*3020*/  UMOV UR4, 0x40 ;  /* 0x0000004000047882 */ /* 0x000fe20000000000 */
[----:B------:R-:W-:Y:S01]  /*3030*/  NOP ;  /* 0x0000000000007918 */ /* 0x000fe20000000000 */
[----:B------:R-:W-:Y:S01]  /*3040*/  ULEA UR4, UR37, UR4, 0x18 ;  /* 0x0000000425047291 */ /* 0x000fe2000f8ec0ff */
[----:B------:R-:W-:Y:S02]  /*3050*/  UMOV UR5, 0x400 ;  /* 0x0000040000057882 */ /* 0x000fe40000000000 */
[----:B------:R-:W-:-:S06]  /*3060*/  ULEA UR37, UR37, UR5, 0x18 ;  /* 0x0000000525257291 */ /* 0x000fcc000f8ec0ff */
[----:B------:R-:W1:Y:S02]  /*3070*/  LDS.U8 R0, [UR4+0x1c] ;  /* 0x00001c04ff007984 */ /* 0x000e640008000000 */
[----:B-1----:R-:W-:-:S13]  /*3080*/  ISETP.NE.AND P0, PT, R0, RZ, PT ;  /* 0x000000ff0000720c */ /* 0x002fda0003f05270 */
[----:B------:R-:W-:Y:S05]  /*3090*/  @P0 BRA `(.L_x_58) ;  /* 0x0000000000580947 */ /* 0x000fea0003800000 */
[----:B------:R-:W-:-:S13]  /*30a0*/  ELECT P0, URZ, PT ;  /* 0x0000000000ff782f */ /* 0x000fda0003800000 */
[----:B------:R-:W-:Y:S05]  /*30b0*/  @!P0 BRA `(.L_x_59) ;  /* 0x0000000000608947 */ /* 0x000fea0003800000 */
[----:B------:R-:W-:Y:S01]  /*30c0*/  UMOV UR5, 0x10 ;  /* 0x0000001000057882 */ /* 0x000fe20000000000 */
[----:B------:R-:W-:Y:S01]  /*30d0*/  HFMA2 R0, -RZ, RZ, 0, 5.9604644775390625e-08 ;  /* 0x00000001ff007431 */ /* 0x000fe200000001ff */
[----:B------:R-:W-:-:S03]  /*30e0*/  MOV R2, 0xffff ;  /* 0x0000ffff00027802 */ /* 0x000fc60000000f00 */
[----:B------:R-:W-:Y:S04]  /*30f0*/  DEPBAR.LE SB1, 0x36 ;  /* 0x00009d800000791a */ /* 0x000fe80000000000 */
[----:B------:R-:W1:Y:S02]  /*3100*/  UTCATOMSWS.FIND_AND_SET.ALIGN UP0, UR5, UR5 ;  /* 0x00000005000575e3 */ /* 0x000e640008000800 */
[----:B-1----:R-:W-:Y:S01]  /*3110*/  MOV R3, UR5 ;  /* 0x0000000500037c02 */ /* 0x002fe20008000f00 */
[----:B------:R-:W-:Y:S06]  /*3120*/  BRA.U UP0, `(.L_x_60) ;  /* 0x0000000100187547 */ /* 0x000fec000b800000 */
.L_x_61:
[----:B------:R-:W-:Y:S05]  /*3130*/  NANOSLEEP 0x64 ;  /* 0x000000640000795d */ /* 0x000fea0003800000 */
[----:B------:R-:W-:-:S05]  /*3140*/  UMOV UR5, 0x10 ;  /* 0x0000001000057882 */ /* 0x000fca0000000000 */
[----:B------:R-:W-:Y:S04]  /*3150*/  DEPBAR.LE SB1, 0x36 ;  /* 0x00009d800000791a */ /* 0x000fe80000000000 */
[----:B------:R-:W1:Y:S02]  /*3160*/  UTCATOMSWS.FIND_AND_SET.ALIGN UP0, UR5, UR5 ;  /* 0x00000005000575e3 */ /* 0x000e640008000800 */
[----:B-1----:R-:W-:Y:S01]  /*3170*/  MOV R3, UR5 ;  /* 0x0000000500037c02 */ /* 0x002fe20008000f00 */
[----:B------:R-:W-:Y:S05]  /*3180*/  BRA.U !UP0, `(.L_x_61) ;  /* 0xfffffffd08e87547 */ /* 0x000fea000b83ffff */
.L_x_60:
[-C--:B------:R-:W-:Y:S02]  /*3190*/  SHF.L.U32 R2, R2, R3.reuse, RZ ;  /* 0x0000000302027219 */ /* 0x080fe400000006ff */
[----:B------:R-:W-:Y:S01]  /*31a0*/  SHF.L.U32 R0, R0, R3, RZ ;  /* 0x0000000300007219 */ /* 0x000fe200000006ff */
[----:B------:R-:W-:Y:S02]  /*31b0*/  IMAD.SHL.U32 R3, R3, 0x20, RZ ;  /* 0x0000002003037824 */ /* 0x000fe400078e00ff */
[----:B------:R1:W-:Y:S04]  /*31c0*/  ATOMS.OR RZ, [UR4+0x14], R2 ;  /* 0x00001402ffff798c */ /* 0x0003e8000b000004 */
[----:B------:R1:W-:Y:S04]  /*31d0*/  ATOMS.OR RZ, [UR4+0x18], R0 ;  /* 0x00001800ffff798c */ /* 0x0003e8000b000004 */
[----:B------:R1:W-:Y:S01]  /*31e0*/  STS [UR37+0x1c0], R3 ;  /* 0x0001c003ff007988 */ /* 0x0003e20008000825 */
[----:B------:R-:W-:Y:S05]  /*31f0*/  BRA `(.L_x_59) ;  /* 0x0000000000107947 */ /* 0x000fea0003800000 */
.L_x_58:
[----:B------:R-:W-:Y:S02]  /*3200*/  MOV R0, 0xffffffff ;  /* 0xffffffff00007802 */ /* 0x000fe40000000f00 */
[----:B------:R-:W-:-:S03]  /*3210*/  MOV R2, 0x3240 ;  /* 0x0000324000027802 */ /* 0x000fc60000000f00 */
[----:B------:R1:W-:Y:S04]  /*3220*/  STS [UR37+0x1c0], R0 ;  /* 0x0001c000ff007988 */ /* 0x0003e80008000825 */
[----:B-1-3-5:R-:W-:Y:S05]  /*3230*/  CALL.REL.NOINC `($__internal_1_$__cuda_sm10x_tcgen05_guardrail_trap_phase_invalid_during_alloc) ;  /* 0x0000006c00807944 */ /* 0x02afea0003c00000 */
.L_x_59:
[----:B------:R-:W-:Y:S05]  /*3240*/  WARPSYNC.ALL ;  /* 0x0000000000007948 */ /* 0x000fea0003800000 */
[----:B------:R-:W2:Y:S01]  /*3250*/  S2UR UR6, SR_CgaCtaId ;  /* 0x00000000000679c3 */ /* 0x000ea20000008800 */
[----:B------:R-:W-:Y:S01]  /*3260*/  UMOV UR4, 0x400 ;  /* 0x0000040000047882 */ /* 0x000fe20000000000 */
[----:B------:R-:W-:-:S06]  /*3270*/  NOP ;  /* 0x0000000000007918 */ /* 0x000fcc0000000000 */
[----:B------:R-:W-:Y:S06]  /*3280*/  BAR.ARV 0x6, 0xa0 ;  /* 0x0182800000007b1d */ /* 0x000fec0000002000 */
[----:B------:R-:W4:Y:S01]  /*3290*/  LDCU UR7, c[0x0][0x38c] ;  /* 0x00007180ff0777ac */ /* 0x000f220008000800 */
[----:B------:R-:W-:Y:S01]  /*32a0*/  IMAD.MOV.U32 R11, RZ, RZ, 0x1 ;  /* 0x00000001ff0b7424 */ /* 0x000fe200078e00ff */
[----:B------:R-:W-:Y:S01]  /*32b0*/  CS2R R8, SRZ ;  /* 0x0000000000087805 */ /* 0x000fe2000001ff00 */
[----:B------:R-:W-:Y:S01]  /*32c0*/  IMAD.MOV.U32 R10, RZ, RZ, RZ ;  /* 0x000000ffff0a7224 */ /* 0x000fe200078e00ff */
[----:B------:R-:W-:Y:S01]  /*32d0*/  UMOV UR18, URZ ;  /* 0x000000ff00127c82 */ /* 0x000fe20008000000 */
[----:B------:R-:W-:Y:S01]  /*32e0*/  UMOV UR17, URZ ;  /* 0x000000ff00117c82 */ /* 0x000fe20008000000 */
[----:B------:R-:W-:Y:S01]  /*32f0*/  UMOV UR22, 0x0 ;  /* 0x0000000000167882 */ /* 0x000fe20000000000 */
[----:B------:R-:W-:Y:S01]  /*3300*/  UMOV UR23, 0x8200010 ;  /* 0x0820001000177882 */ /* 0x000fe20000000000 */
[----:B------:R-:W-:Y:S01]  /*3310*/  UMOV UR20, 0x0 ;  /* 0x0000000000147882 */ /* 0x000fe20000000000 */
[----:B------:R-:W-:Y:S01]  /*3320*/  UMOV UR21, 0x8200010 ;  /* 0x0820001000157882 */ /* 0x000fe20000000000 */
[----:B--2---:R-:W-:Y:S01]  /*3330*/  ULEA UR6, UR6, UR4, 0x18 ;  /* 0x0000000406067291 */ /* 0x004fe2000f8ec0ff */
[----:B------:R-:W2:Y:S03]  /*3340*/  LDCU UR4, c[0x0][0x38c] ;  /* 0x00007180ff0477ac */ /* 0x000ea60008000800 */
[----:B------:R-:W-:-:S02]  /*3350*/  UIADD3 UR11, UPT, UPT, UR6, 0x8400, URZ ;  /* 0x00008400060b7890 */ /* 0x000fc4000fffe0ff */
[----:B----4-:R-:W-:-:S03]  /*3360*/  UIADD3 UR7, UPT, UPT, UR7, 0x1f, URZ ;  /* 0x0000001f07077890 */ /* 0x010fc6000fffe0ff */
[----:B-1----:R-:W1:Y:S01]  /*3370*/  LDS R0, [UR6+0x1c0] ;  /* 0x0001c006ff007984 */ /* 0x002e620008000800 */
[----:B------:R-:W-:Y:S02]  /*3380*/  UIADD3 UR12, UPT, UPT, UR6, 0x20400, URZ ;  /* 0x00020400060c7890 */ /* 0x000fe4000fffe0ff */
[----:B------:R-:W-:Y:S02]  /*3390*/  USHF.R.S32.HI UR5, URZ, 0x1f, UR7 ;  /* 0x0000001fff057899 */ /* 0x000fe40008011407 */
[----:B------:R-:W-:Y:S02]  /*33a0*/  USHF.R.U32.HI UR11, URZ, 0x4, UR11 ;  /* 0x00000004ff0b7899 */ /* 0x000fe4000801160b */
[----:B------:R-:W-:Y:S02]  /*33b0*/  ULEA.HI UR5, UR5, UR7, URZ, 0x5 ;  /* 0x0000000705057291 */ /* 0x000fe4000f8f28ff */
[----:B------:R-:W-:Y:S02]  /*33c0*/  USHF.R.U32.HI UR12, URZ, 0x4, UR12 ;  /* 0x00000004ff0c7899 */ /* 0x000fe4000801160c */
[----:B------:R-:W-:-:S02]  /*33d0*/  USHF.R.S32.HI UR5, URZ, 0x5, UR5 ;  /* 0x00000005ff057899 */ /* 0x000fc40008011405 */
[----:B------:R-:W-:Y:S02]  /*33e0*/  ULOP3.LUT UR11, UR11, 0x3fff, URZ, 0xc0, !UPT ;  /* 0x00003fff0b0b7892 */ /* 0x000fe4000f8ec0ff */
[----:B------:R-:W-:Y:S02]  /*33f0*/  UISETP.LT.AND UP0, UPT, UR5, 0x1, UPT ;  /* 0x000000010500788c */ /* 0x000fe4000bf01270 */
[----:B------:R-:W-:Y:S02]  /*3400*/  ULOP3.LUT UR12, UR12, 0x3fff, URZ, 0xc0, !UPT ;  /* 0x00003fff0c0c7892 */ /* 0x000fe4000f8ec0ff */
[----:B------:R-:W-:Y:S02]  /*3410*/  USEL UR10, UR5, 0x1, !UP0 ;  /* 0x00000001050a7887 */ /* 0x000fe4000c000000 */
[----:B------:R-:W-:Y:S02]  /*3420*/  ULOP3.LUT UR11, UR11, 0x10000, URZ, 0xfc, !UPT ;  /* 0x000100000b0b7892 */ /* 0x000fe4000f8efcff */
[----:B------:R-:W-:-:S02]  /*3430*/  ULOP3.LUT UR12, UR12, 0x10000, URZ, 0xfc, !UPT ;  /* 0x000100000c0c7892 */ /* 0x000fc4000f8efcff */
[----:B------:R-:W-:Y:S02]  /*3440*/  UIADD3 UR10, UPT, UPT, -UR10, URZ, URZ ;  /* 0x000000ff0a0a7290 */ /* 0x000fe4000fffe1ff */
[----:B--2---:R-:W-:Y:S01]  /*3450*/  UISETP.GE.AND UP3, UPT, UR4, 0x1, UPT ;  /* 0x000000010400788c */ /* 0x004fe2000bf66270 */
[----:B-1----:R-:W-:-:S15]  /*3460*/  R2UR UR19, R0 ;  /* 0x00000000001372ca */ /* 0x002fde00000e0000 */
.L_x_68:
[----:B------:R-:W-:Y:S02]  /*3470*/  LEA R0, R10, UR6, 0x3 ;  /* 0x000000060a007c11 */ /* 0x000fe4000f8e18ff */
[----:B------:R-:W-:Y:S02]  /*3480*/  SHF.L.U32 R2, R9, 0x1f, RZ ;  /* 0x0000001f09027819 */ /* 0x000fe400000006ff */
[----:B------:R-:W-:Y:S01]  /*3490*/  PLOP3.LUT P0, PT, PT, PT, UP3, 0x80, 0x8 ;  /* 0x000000000008781c */ /* 0x000fe20003f0f038 */
[----:B------:R-:W-:Y:S01]  /*34a0*/  VIADD R3, R0, 0x120 ;  /* 0x0000012000037836 */ /* 0x000fe20000000000 */
[----:B-1----:R-:W1:Y:S02]  /*34b0*/  SYNCS.PHASECHK.TRANS64.TRYWAIT P1, [R0+URZ+0x110], R2 ;  /* 0x00011002000075a7 */ /* 0x002e6400080211ff */
[----:B-1--4-:R-:W-:Y:S09]  /*34c0*/  @!P1 BRA `(.L_x_62) ;  /* 0x0000006000dc9947 */ /* 0x012ff20003800000 */
.L_x_171:
[----:B------:R-:W-:Y:S01]  /*34d0*/  LEA R4, R10, UR6, 0x4 ;  /* 0x000000060a047c11 */ /* 0x000fe2000f8e20ff */
[----:B------:R-:W-:Y:S01]  /*34e0*/  @UP3 ULEA UR4, UR17, UR6, 0x3 ;  /* 0x0000000611043291 */ /* 0x000fe2000f8e18ff */
[----:B------:R-:W-:Y:S01]  /*34f0*/  PLOP3.LUT P2, PT, PT, PT, PT, 0x80, 0x8 ;  /* 0x000000000008781c */ /* 0x000fe20003f4f070 */
[----:B------:R-:W-:Y:S01]  /*3500*/  ULEA UR8, UR18, UR6, 0x3 ;  /* 0x0000000612087291 */ /* 0x000fe2000f8e18ff */
[----:B------:R-:W-:Y:S01]  /*3510*/  PRMT R3, RZ, 0x654, R3 ;  /* 0x00000654ff037816 */ /* 0x000fe20000000003 */
[----:B------:R-:W-:Y:S01]  /*3520*/  ULEA UR9, UR18, UR19, 0x7 ;  /* 0x0000001312097291 */ /* 0x000fe2000f8e38ff */
[----:B------:R-:W2:Y:S01]  /*3530*/  LDS.128 R4, [R4+0x1a0] ;  /* 0x0001a00004047984 */ /* 0x000ea20000000c00 */
[----:B-1----:R-:W-:Y:S02]  /*3540*/  @P0 SHF.L.U32 R2, R8, 0x1f, RZ ;  /* 0x0000001f08020819 */ /* 0x002fe400000006ff */
[----:B------:R-:W-:Y:S01]  /*3550*/  SHF.L.U32 R0, R11, 0x1f, RZ ;  /* 0x0000001f0b007819 */ /* 0x000fe200000006ff */
[----:B------:R-:W-:Y:S01]  /*3560*/  @!PT LDS RZ, [RZ] ;  /* 0x00000000fffff984 */ /* 0x000fe20000000800 */
[----:B------:R-:W-:Y:S01]  /*3570*/  @!PT LDS RZ, [RZ] ;  /* 0x00000000fffff984 */ /* 0x000fe20000000800 */
[----:B------:R-:W-:Y:S01]  /*3580*/  @!PT LDS RZ, [RZ] ;  /* 0x00000000fffff984 */ /* 0x000fe20000000800 */
[----:B------:R-:W-:Y:S01]  /*3590*/  @!PT LDS RZ, [RZ] ;  /* 0x00000000fffff984 */ /* 0x000fe20000000800 */
[----:B------:R1:W-:Y:S06]  /*35a0*/  MEMBAR.ALL.CTA ;  /* 0x0000000000007992 */ /* 0x0003ec0000008000 */
[----:B-1----:R-:W1:Y:S02]  /*35b0*/  FENCE.VIEW.ASYNC.S ;  /* 0x00000000000073c6 */ /* 0x002e640000000000 */
[----:B-1----:R1:W-:Y:S01]  /*35c0*/  SYNCS.ARRIVE.TRANS64.RED.A1T0 RZ, [R3+URZ], RZ ;  /* 0x000000ff03ff79a7 */ /* 0x0023e200081004ff */
[----:B------:R1:W4:Y:S01]  /*35d0*/  @P0 SYNCS.PHASECHK.TRANS64.TRYWAIT P2, [UR4], R2 ;  /* 0x00000002ff0005a7 */ /* 0x0003220008041104 */
[----:B--2---:R-:W-:Y:S01]  /*35e0*/  LOP3.LUT P1, RZ, R6, 0x1, RZ, 0xc0, !PT ;  /* 0x0000000106ff7812 */ /* 0x004fe2000782c0ff */
[----:B------:R-:W2:Y:S02]  /*35f0*/  SYNCS.PHASECHK.TRANS64.TRYWAIT P0, [UR8+0x150], R0 ;  /* 0x00015000ff0075a7 */ /* 0x000ea40008001108 */
[----:B-12-4-:R-:W-:Y:S10]  /*3600*/  @!P0 BRA `(.L_x_63) ;  /* 0x0000006000a08947 */ /* 0x016ff40003800000 */
.L_x_173:
[----:B------:R-:W-:Y:S01]  /*3610*/  IADD3 R10, PT, PT, R10, 0x1, RZ ;  /* 0x000000010a0a7810 */ /* 0x000fe20007ffe0ff */
[----:B------:R-:W-:Y:S06]  /*3620*/  BRA.U !UP3, `(.L_x_64) ;  /* 0x000000010b987547 */ /* 0x000fec000b800000 */
[----:B------:R-:W-:Y:S01]  /*3630*/  UPLOP3.LUT UP4, UPT, UPT, UPT, UPT, 0x40, 0x4 ;  /* 0x000000000004789c */ /* 0x000fe20003f8e870 */
[----:B------:R-:W-:Y:S01]  /*3640*/  UMOV UR16, UR10 ;  /* 0x0000000a00107c82 */ /* 0x000fe20008000000 */
[----:B------:R-:W-:Y:S01]  /*3650*/  UMOV UR15, UR5 ;  /* 0x00000005000f7c82 */ /* 0x000fe20008000000 */
[----:B------:R-:W-:-:S08]  /*3660*/  UMOV UR14, UR17 ;  /* 0x00000011000e7c82 */ /* 0x000fd00008000000 */
.L_x_67:
[----:B------:R-:W-:Y:S02]  /*3670*/  UIADD3 UR16, UPT, UPT, UR16, 0x1, URZ ;  /* 0x0000000110107890 */ /* 0x000fe4000fffe0ff */
[----:B--2---:R-:W-:Y:S02]  /*3680*/  ULEA UR7, UR14, UR6, 0x3 ;  /* 0x000000060e077291 */ /* 0x004fe4000f8e18ff */
[----:B------:R-:W-:Y:S01]  /*3690*/  UISETP.NE.AND UP0, UPT, UR16, URZ, UPT ;  /* 0x000000ff1000728c */ /* 0x000fe2000bf05270 */
[----:B----4-:R-:W-:Y:S10]  /*36a0*/  @P2 BRA `(.L_x_65) ;  /* 0x00000000000c2947 */ /* 0x010ff40003800000 */
[----:B-1----:R-:W-:Y:S04]  /*36b0*/  SHF.L.U32 R2, R8, 0x1f, RZ ;  /* 0x0000001f08027819 */ /* 0x002fe800000006ff */
[----:B------:R-:W1:Y:S02]  /*36c0*/  SYNCS.PHASECHK.TRANS64.TRYWAIT P0, [UR7], R2 ;  /* 0x00000002ff0075a7 */ /* 0x000e640008001107 */
[----:B-1----:R-:W-:Y:S05]  /*36d0*/  @!P0 BRA `(.L_x_66) ;  /* 0x0000006000848947 */ /* 0x002fea0003800000 */
.L_x_65:
[----:B------:R-:W-:Y:S01]  /*36e0*/  UISETP.NE.AND UP1, UPT, UR15, 0x1, UPT ;  /* 0x000000010f00788c */ /* 0x000fe2000bf25270 */
[----:B------:R-:W-:Y:S01]  /*36f0*/  PLOP3.LUT P2, PT, PT, PT, PT, 0x80, 0x8 ;  /* 0x000000000008781c */ /* 0x000fe20003f4f070 */
[----:B------:R-:W-:Y:S02]  /*3700*/  UIADD3 UR17, UPT, UPT, UR14, 0x1, URZ ;  /* 0x000000010e117890 */ /* 0x000fe4000fffe0ff */
[----:B------:R-:W-:Y:S02]  /*3710*/  ULEA UR24, UR14, UR12, 0x9 ;  /* 0x0000000c0e187291 */ /* 0x000fe4000f8e48ff */
[----:B------:R-:W-:Y:S01]  /*3720*/  UISETP.NE.AND UP2, UPT, UR17, 0xc, UPT ;  /* 0x0000000c1100788c */ /* 0x000fe2000bf45270 */
[----:B------:R-:W-:Y:S01]  /*3730*/  PLOP3.LUT P0, PT, PT, PT, UP1, 0x80, 0x8 ;  /* 0x000000000008781c */ /* 0x000fe20003f0f018 */
[----:B------:R-:W-:Y:S02]  /*3740*/  ULEA UR26, UR14, UR11, 0x9 ;  /* 0x0000000b0e1a7291 */ /* 0x000fe4000f8e48ff */
[----:B------:R-:W-:Y:S02]  /*3750*/  USEL UR13, URZ, 0x1, UP2 ;  /* 0x00000001ff0d7887 */ /* 0x000fe40009000000 */
[----:B------:R-:W-:Y:S02]  /*3760*/  USEL UR17, UR17, URZ, UP2 ;  /* 0x000000ff11117287 */ /* 0x000fe40009000000 */
[----:B------:R-:W-:Y:S02]  /*3770*/  UIADD3 UR30, UPT, UPT, UR24, 0x2, URZ ;  /* 0x00000002181e7890 */ /* 0x000fe4000fffe0ff */
[----:B------:R-:W-:Y:S01]  /*3780*/  @UP1 ULEA UR4, UR17, UR6, 0x3 ;  /* 0x0000000611041291 */ /* 0x000fe2000f8e18ff */
[----:B------:R-:W-:Y:S01]  /*3790*/  LOP3.LUT R8, R8, UR13, RZ, 0x3c, !PT ;  /* 0x0000000d08087c12 */ /* 0x000fe2000f8e3cff */
[----:B------:R-:W-:Y:S02]  /*37a0*/  UIADD3 UR28, UPT, UPT, UR26, 0x2, URZ ;  /* 0x000000021a1c7890 */ /* 0x000fe4000fffe0ff */
[----:B------:R-:W-:Y:S01]  /*37b0*/  UIADD3 UR7, UPT, UPT, UR7, 0x60, URZ ;  /* 0x0000006007077890 */ /* 0x000fe2000fffe0ff */
[----:B-1----:R-:W-:Y:S01]  /*37c0*/  @P0 SHF.L.U32 R0, R8, 0x1f, RZ ;  /* 0x0000001f08000819 */ /* 0x002fe200000006ff */
[----:B------:R-:W-:Y:S01]  /*37d0*/  UMOV UR25, 0x80004020 ;  /* 0x8000402000197882 */ /* 0x000fe20000000000 */
[----:B------:R-:W-:Y:S01]  /*37e0*/  UMOV UR27, 0x80004020 ;  /* 0x80004020001b7882 */ /* 0x000fe20000000000 */
[----:B------:R-:W-:Y:S01]  /*37f0*/  UMOV UR31, 0x80004020 ;  /* 0x80004020001f7882 */ /* 0x000fe20000000000 */
[----:B------:R2:W4:Y:S01]  /*3800*/  @P0 SYNCS.PHASECHK.TRANS64.TRYWAIT P2, [UR4], R0 ;  /* 0x00000000ff0005a7 */ /* 0x0005220008041104 */
[----:B------:R-:W-:Y:S01]  /*3810*/  UIADD3 UR15, UPT, UPT, UR15, -0x1, URZ ;  /* 0xffffffff0f0f7890 */ /* 0x000fe2000fffe0ff */
[----:B------:R2:W-:Y:S01]  /*3820*/  UTCHMMA gdesc[UR26], gdesc[UR24], tmem[UR9], tmem[UR22], idesc[UR23], UP4 ;  /* 0x00ff16181a0075ea */ /* 0x0005e2000a000009 */
[----:B------:R-:W-:Y:S01]  /*3830*/  UPLOP3.LUT UP4, UPT, UPT, UPT, UPT, 0x80, 0x8 ;  /* 0x000000000008789c */ /* 0x000fe20003f8f070 */
[----:B------:R-:W-:Y:S01]  /*3840*/  UMOV UR29, 0x80004020 ;  /* 0x80004020001d7882 */ /* 0x000fe20000000000 */
[----:B------:R-:W-:Y:S01]  /*3850*/  UMOV UR14, UR17 ;  /* 0x00000011000e7c82 */ /* 0x000fe20008000000 */
[----:B------:R2:W-:Y:S01]  /*3860*/  UTCHMMA gdesc[UR28], gdesc[UR30], tmem[UR9], tmem[UR20], idesc[UR21], UPT ;  /* 0x00ff141e1c0075ea */ /* 0x0005e2000b800009 */
[----:B------:R2:W-:Y:S01]  /*3870*/  UTCBAR [UR7], URZ ;  /* 0x000000ff070073e9 */ /* 0x0005e200080000ff */
[----:B------:R-:W-:Y:S06]  /*3880*/  BRA.U UP0, `(.L_x_67) ;  /* 0xfffffffd00787547 */ /* 0x000fec000b83ffff */
.L_x_64:
[----:B------:R-:W-:Y:S01]  /*3890*/  UIADD3 UR18, UPT, UPT, UR18, 0x1, URZ ;  /* 0x0000000112127890 */ /* 0x000fe2000fffe0ff */
[C---:B------:R-:W-:Y:S01]  /*38a0*/  ISETP.NE.AND P0, PT, R10.reuse, 0x2, PT ;  /* 0x000000020a00780c */ /* 0x040fe20003f05270 */
[----:B------:R-:W-:Y:S02]  /*38b0*/  UIADD3 UR8, UPT, UPT, UR8, 0x130, URZ ;  /* 0x0000013008087890 */ /* 0x000fe4000fffe0ff */
[----:B------:R-:W-:Y:S01]  /*38c0*/  UISETP.NE.AND UP0, UPT, UR18, 0x4, UPT ;  /* 0x000000041200788c */ /* 0x000fe2000bf05270 */
[----:B-12---:R-:W-:Y:S02]  /*38d0*/  SEL R0, RZ, 0x1, P0 ;  /* 0x00000001ff007807 */ /* 0x006fe40000000000 */
[----:B------:R-:W-:Y:S01]  /*38e0*/  SEL R10, R10, RZ, P0 ;  /* 0x000000ff0a0a7207 */ /* 0x000fe20000000000 */
[----:B------:R-:W-:Y:S01]  /*38f0*/  USEL UR4, URZ, 0x1, UP0 ;  /* 0x00000001ff047887 */ /* 0x000fe20008000000 */
[----:B------:R-:W-:Y:S01]  /*3900*/  LOP3.LUT R9, R9, R0, RZ, 0x3c, !PT ;  /* 0x0000000009097212 */ /* 0x000fe200078e3cff */
[----:B------:R-:W-:Y:S01]  /*3910*/  USEL UR18, UR18, URZ, UP0 ;  /* 0x000000ff12127287 */ /* 0x000fe20008000000 */
[----:B------:R1:W-:Y:S03]  /*3920*/  UTCBAR [UR8], URZ ;  /* 0x000000ff080073e9 */ /* 0x0003e600080000ff */
[----:B------:R-:W-:Y:S01]  /*3930*/  LOP3.LUT R11, R11, UR4, RZ, 0x3c, !PT ;  /* 0x000000040b0b7c12 */ /* 0x000fe2000f8e3cff */
[----:B------:R-:W-:Y:S07]  /*3940*/  @P1 BRA `(.L_x_68) ;  /* 0xfffffff800c81947 */ /* 0x000fee000383ffff */
[----:B------:R-:W2:Y:S01]  /*3950*/  S2UR UR4, SR_CgaCtaId ;  /* 0x00000000000479c3 */ /* 0x000ea20000008800 */
[----:B------:R-:W-:Y:S01]  /*3960*/  ELECT P0, URZ, PT ;  /* 0x0000000000ff782f */ /* 0x000fe20003800000 */
[----:B------:R-:W-:Y:S01]  /*3970*/  IMAD.MOV.U32 R0, RZ, RZ, 0x1 ;  /* 0x00000001ff007424 */ /* 0x000fe200078e00ff */
[----:B------:R-:W-:Y:S01]  /*3980*/  UIADD3 UR6, UPT, UPT, UR6, 0x150, URZ ;  /* 0x0000015006067890 */ /* 0x000fe2000fffe0ff */
[----:B------:R-:W-:Y:S01]  /*3990*/  SHF.L.U32 R2, R11, 0x1f, RZ ;  /* 0x0000001f0b027819 */ /* 0x000fe200000006ff */
[----:B------:R-:W-:-:S03]  /*39a0*/  UMOV UR5, 0x40 ;  /* 0x0000004000057882 */ /* 0x000fc60000000000 */
[----:B------:R-:W-:Y:S01]  /*39b0*/  UVIRTCOUNT.DEALLOC.SMPOOL 0x80 ;  /* 0x000000800000784c */ /* 0x000fe20000000000 */
[----:B--2---:R-:W-:Y:S02]  /*39c0*/  ULEA UR4, UR4, UR5, 0x18 ;  /* 0x0000000504047291 */ /* 0x004fe4000f8ec0ff */
[----:B------:R-:W-:-:S07]  /*39d0*/  ULEA UR5, UR18, UR6, 0x3 ;  /* 0x0000000612057291 */ /* 0x000fce000f8e18ff */
[----:B------:R2:W-:Y:S02]  /*39e0*/  @P0 STS.U8 [UR4+0x1c], R0 ;  /* 0x00001c00ff000988 */ /* 0x0005e40008000004 */
[----:B------:R-:W3:Y:S02]  /*39f0*/  SYNCS.PHASECHK.TRANS64.TRYWAIT P0, [UR5], R2 ;  /* 0x00000002ff0075a7 */ /* 0x000ee40008001105 */
[----:B--23--:R-:W-:Y:S05]  /*3a00*/  @!P0 BRA `(.L_x_69) ;  /* 0x0000005c00d08947 */ /* 0x00cfea0003800000 */
.L_x_176:
[----:B------:R-:W-:-:S04]  /*3a10*/  UIADD3 UR7, UPT, UPT, UR18, 0x1, URZ ;  /* 0x0000000112077890 */ /* 0x000fc8000fffe0ff */
[----:B------:R-:W-:-:S04]  /*3a20*/  UISETP.NE.AND UP0, UPT, UR7, 0x4, UPT ;  /* 0x000000040700788c */ /* 0x000fc8000bf05270 */
[----:B-1----:R-:W-:Y:S02]  /*3a30*/  USEL UR8, URZ, 0x1, UP0 ;  /* 0x00000001ff087887 */ /* 0x002fe40008000000 */
[----:B------:R-:W-:-:S04]  /*3a40*/  USEL UR7, UR7, URZ, UP0 ;  /* 0x000000ff07077287 */ /* 0x000fc80008000000 */
[----:B------:R-:W-:Y:S01]  /*3a50*/  ULEA UR5, UR7, UR6, 0x3 ;  /* 0x0000000607057291 */ /* 0x000fe2000f8e18ff */
[----:B--2---:R-:W-:-:S04]  /*3a60*/  LOP3.LUT R2, R11, UR8, RZ, 0x3c, !PT ;  /* 0x000000080b027c12 */ /* 0x004fc8000f8e3cff */
[----:B------:R-:W-:-:S04]  /*3a70*/  SHF.L.U32 R3, R2, 0x1f, RZ ;  /* 0x0000001f02037819 */ /* 0x000fc800000006ff */
[----:B------:R-:W1:Y:S02]  /*3a80*/  SYNCS.PHASECHK.TRANS64.TRYWAIT P0, [UR5], R3 ;  /* 0x00000003ff0075a7 */ /* 0x000e640008001105 */
[----:B-1----:R-:W-:Y:S05]  /*3a90*/  @!P0 BRA `(.L_x_70) ;  /* 0x0000005c00c48947 */ /* 0x002fea0003800000 */
.L_x_178:
        /* <DEDUP_REMOVED lines=9> */
.L_x_180:
[----:B------:R-:W-:-:S04]  /*3b30*/  UIADD3 UR7, UPT, UPT, UR7, 0x1, URZ ;  /* 0x0000000107077890 */ /* 0x000fc8000fffe0ff */
[----:B------:R-:W-:-:S04]  /*3b40*/  UISETP.NE.AND UP0, UPT, UR7, 0x4, UPT ;  /* 0x000000040700788c */ /* 0x000fc8000bf05270 */
[----:B------:R-:W-:Y:S02]  /*3b50*/  USEL UR5, URZ, 0x1, UP0 ;  /* 0x00000001ff057887 */ /* 0x000fe40008000000 */
[----:B------:R-:W-:-:S04]  /*3b60*/  USEL UR7, UR7, URZ, UP0 ;  /* 0x000000ff07077287 */ /* 0x000fc80008000000 */
[----:B------:R-:W-:Y:S01]  /*3b70*/  ULEA UR7, UR7, UR6, 0x3 ;  /* 0x0000000607077291 */ /* 0x000fe2000f8e18ff */
[----:B------:R-:W-:-:S04]  /*3b80*/  LOP3.LUT R2, R2, UR5, RZ, 0x3c, !PT ;  /* 0x0000000502027c12 */ /* 0x000fc8000f8e3cff */
[----:B------:R-:W-:-:S04]  /*3b90*/  SHF.L.U32 R2, R2, 0x1f, RZ ;  /* 0x0000001f02027819 */ /* 0x000fc800000006ff */
[----:B------:R-:W2:Y:S02]  /*3ba0*/  SYNCS.PHASECHK.TRANS64.TRYWAIT P0, [UR7], R2 ;  /* 0x00000002ff0075a7 */ /* 0x000ea40008001107 */
[----:B--2---:R-:W-:Y:S05]  /*3bb0*/  @!P0 BRA `(.L_x_72) ;  /* 0x0000005c00ac8947 */ /* 0x004fea0003800000 */
.L_x_182:
[----:B------:R-:W-:Y:S01]  /*3bc0*/  NOP ;  /* 0x0000000000007918 */ /* 0x000fe20000000000 */
[----:B-1----:R-:W1:Y:S01]  /*3bd0*/  LDS R0, [UR4+0x14] ;  /* 0x00001404ff007984 */ /* 0x002e620008000800 */
[----:B------:R-:W-:Y:S01]  /*3be0*/  ULOP3.LUT UR6, UR19, 0xffff, URZ, 0xc0, !UPT ;  /* 0x0000ffff13067892 */ /* 0x000fe2000f8ec0ff */
[----:B------:R-:W-:Y:S01]  /*3bf0*/  UMOV UR8, 0xffff ;  /* 0x0000ffff00087882 */ /* 0x000fe20000000000 */
[----:B------:R-:W-:Y:S02]  /*3c00*/  UMOV UR5, 0x1 ;  /* 0x0000000100057882 */ /* 0x000fe40000000000 */
[----:B------:R-:W-:-:S04]  /*3c10*/  USHF.R.U32.HI UR6, URZ, 0x5, UR6 ;  /* 0x00000005ff067899 */ /* 0x000fc80008011606 */
[----:B------:R-:W-:Y:S02]  /*3c20*/  USHF.L.U32 UR8, UR8, UR6, URZ ;  /* 0x0000000608087299 */ /* 0x000fe400080006ff */
[----:B------:R-:W-:-:S04]  /*3c30*/  USHF.L.U32 UR5, UR5, UR6, URZ ;  /* 0x0000000605057299 */ /* 0x000fc800080006ff */
[----:B-1----:R-:W-:-:S04]  /*3c40*/  LOP3.LUT R0, R0, UR8, RZ, 0xc0, !PT ;  /* 0x0000000800007c12 */ /* 0x002fc8000f8ec0ff */
[----:B------:R-:W-:-:S13]  /*3c50*/  ISETP.NE.AND P0, PT, R0, UR8, PT ;  /* 0x0000000800007c0c */ /* 0x000fda000bf05270 */
[----:B------:R-:W-:Y:S05]  /*3c60*/  @P0 BRA `(.L_x_73) ;  /* 0x0000000000580947 */ /* 0x000fea0003800000 */
[----:B------:R-:W1:Y:S02]  /*3c70*/  LDS R0, [UR4+0x18] ;  /* 0x00001804ff007984 */ /* 0x000e640008000800 */
[----:B-1----:R-:W-:-:S04]  /*3c80*/  LOP3.LUT R0, R0, UR5, RZ, 0xc0, !PT ;  /* 0x0000000500007c12 */ /* 0x002fc8000f8ec0ff */
[----:B------:R-:W-:-:S13]  /*3c90*/  ISETP.NE.AND P0, PT, R0, UR5, PT ;  /* 0x0000000500007c0c */ /* 0x000fda000bf05270 */
[----:B------:R-:W-:Y:S05]  /*3ca0*/  @P0 BRA `(.L_x_74) ;  /* 0x00000000003c0947 */ /* 0x000fea0003800000 */
[----:B------:R-:W1:Y:S01]  /*3cb0*/  S2R R2, SR_LANEID ;  /* 0x0000000000027919 */ /* 0x000e620000000000 */
[----:B------:R-:W-:Y:S01]  /*3cc0*/  ULOP3.LUT UR8, URZ, UR8, URZ, 0x33, !UPT ;  /* 0x00000008ff087292 */ /* 0x000fe2000f8e33ff */
[----:B------:R-:W-:Y:S02]  /*3cd0*/  VOTEU.ANY UR7, UPT, PT ;  /* 0x0000000000077886 */ /* 0x000fe400038e0100 */
[----:B------:R-:W-:-:S03]  /*3ce0*/  UFLO.U32 UR7, UR7 ;  /* 0x00000007000772bd */ /* 0x000fc600080e0000 */
[----:B------:R-:W-:-:S04]  /*3cf0*/  IMAD.U32 R0, RZ, RZ, UR8 ;  /* 0x00000008ff007e24 */ /* 0x000fc8000f8e00ff */
[----:B------:R2:W3:Y:S02]  /*3d00*/  REDUX UR6, R0 ;  /* 0x00000000000673c4 */ /* 0x0004e40000000000 */
[----:B------:R1:W-:Y:S02]  /*3d10*/  UTCATOMSWS.AND URZ, UR8 ;  /* 0x0000000800ff79e3 */ /* 0x0003e40008000000 */
[----:B-1----:R-:W-:Y:S02]  /*3d20*/  ISETP.EQ.U32.AND P0, PT, R2, UR7, PT ;  /* 0x0000000702007c0c */ /* 0x002fe4000bf02070 */
[----:B--2---:R-:W-:Y:S02]  /*3d30*/  LOP3.LUT R0, RZ, UR5, RZ, 0x33, !PT ;  /* 0x00000005ff007c12 */ /* 0x004fe4000f8e33ff */
[----:B---3--:R-:W-:Y:S02]  /*3d40*/  MOV R2, UR6 ;  /* 0x0000000600027c02 */ /* 0x008fe40008000f00 */
[----:B------:R-:W1:Y:S07]  /*3d50*/  REDUX UR5, R0 ;  /* 0x00000000000573c4 */ /* 0x000e6e0000000000 */
[----:B------:R2:W-:Y:S01]  /*3d60*/  @P0 ATOMS.AND RZ, [UR4+0x14], R2 ;  /* 0x00001402ffff098c */ /* 0x0005e2000a800004 */
[----:B-1----:R-:W-:-:S05]  /*3d70*/  IMAD.U32 R0, RZ, RZ, UR5 ;  /* 0x00000005ff007e24 */ /* 0x002fca000f8e00ff */
[----:B------:R2:W-:Y:S01]  /*3d80*/  @P0 ATOMS.AND RZ, [UR4+0x18], R0 ;  /* 0x00001800ffff098c */ /* 0x0005e2000a800004 */
[----:B------:R-:W-:Y:S05]  /*3d90*/  BRA `(.L_x_75) ;  /* 0x0000000000147947 */ /* 0x000fea0003800000 */
.L_x_74:
[----:B------:R-:W-:Y:S02]  /*3da0*/  MOV R2, 0x3dc0 ;  /* 0x00003dc000027802 */ /* 0x000fe40000000f00 */
[----:B----45:R-:W-:Y:S05]  /*3db0*/  CALL.REL.NOINC `($__internal_0_$__cuda_sm10x_tcgen05_guardrail_trap_col_being_dealloced_not_returned_by_alloc) ;  /* 0x0000006000947944 */ /* 0x030fea0003c00000 */
[----:B------:R-:W-:Y:S05]  /*3dc0*/  BRA `(.L_x_75) ;  /* 0x0000000000087947 */ /* 0x000fea0003800000 */
.L_x_73:
[----:B------:R-:W-:Y:S02]  /*3dd0*/  MOV R2, 0x3df0 ;  /* 0x00003df000027802 */ /* 0x000fe40000000f00 */
[----:B----45:R-:W-:Y:S05]  /*3de0*/  CALL.REL.NOINC `($__internal_2_$__cuda_sm10x_tcgen05_guardrail_trap_unallocated_columns_being_dealloced) ;  /* 0x0000006000a07944 */ /* 0x030fea0003c00000 */
.L_x_75:
[----:B------:R-:W-:Y:S01]  /*3df0*/  NOP ;  /* 0x0000000000007918 */ /* 0x000fe20000000000 */
[----:B------:R-:W-:Y:S05]  /*3e00*/  EXIT ;  /* 0x000000000000794d */ /* 0x000fea0003800000 */
.L_x_57:
[----:B------:R-:W-:-:S09]  /*3e10*/  UISETP.NE.OR UP2, UPT, UR8, 0x3, !UP2 ;  /* 0x000000030800788c */ /* 0x000fd2000d745670 */
[----:B------:R-:W-:Y:S05]  /*3e20*/  BRA.U UP2, `(.L_x_76) ;  /* 0x0000001102087547 */ /* 0x000fea000b800000 */
[----:B------:R-:W1:Y:S01]  /*3e30*/  LDC R0, c[0x0][0xb30] ;  /* 0x0002cc00ff007b82 */ /* 0x000e620000000800 */
[----:B------:R-:W2:Y:S01]  /*3e40*/  LDCU.64 UR8, c[0x0][0x888] ;  /* 0x00011100ff0877ac */ /* 0x000ea20008000a00 */
[----:B------:R-:W-:Y:S02]  /*3e50*/  HFMA2 R27, -RZ, RZ, 0, 0 ;  /* 0x00000000ff1b7431 */ /* 0x000fe400000001ff */
[----:B------:R-:W-:Y:S01]  /*3e60*/  IMAD.MOV.U32 R29, RZ, RZ, 0x1 ;  /* 0x00000001ff1d7424 */ /* 0x000fe200078e00ff */
[----:B------:R-:W-:Y:S01]  /*3e70*/  MOV R25, 0x2000 ;  /* 0x0000200000197802 */ /* 0x000fe20000000f00 */
[----:B------:R-:W4:Y:S01]  /*3e80*/  LDCU.64 UR4, c[0x0][0x890] ;  /* 0x00011200ff0477ac */ /* 0x000f220008000a00 */
[----:B------:R-:W-:Y:S01]  /*3e90*/  IMAD.MOV.U32 R28, RZ, RZ, RZ ;  /* 0x000000ffff1c7224 */ /* 0x000fe200078e00ff */
[----:B------:R-:W3:Y:S01]  /*3ea0*/  LDC R24, c[0x0][0x370] ;  /* 0x0000dc00ff187b82 */ /* 0x000ee20000000800 */
[----:B------:R-:W-:Y:S01]  /*3eb0*/  UMOV UR7, 0x400 ;  /* 0x0000040000077882 */ /* 0x000fe20000000000 */
[----:B------:R-:W-:-:S02]  /*3ec0*/  UPLOP3.LUT UP1, UPT, UPT, UPT, UPT, 0x40, 0x4 ;  /* 0x000000000004789c */ /* 0x000fc40003f2e870 */
[----:B------:R-:W-:-:S04]  /*3ed0*/  ULEA UR7, UR37, UR7, 0x18 ;  /* 0x0000000725077291 */ /* 0x000fc8000f8ec0ff */
[----:B------:R-:W3:Y:S01]  /*3ee0*/  LDC R3, c[0x0][0xb0c] ;  /* 0x0002c300ff037b82 */ /* 0x000ee20000000800 */
[----:B------:R-:W-:Y:S02]  /*3ef0*/  UIADD3 UR13, UPT, UPT, UR7, 0xd8, URZ ;  /* 0x000000d8070d7890 */ /* 0x000fe4000fffe0ff */
[----:B--2---:R-:W-:Y:S02]  /*3f00*/  UISETP.NE.U32.AND UP2, UPT, UR8, URZ, UPT ;  /* 0x000000ff0800728c */ /* 0x004fe4000bf45070 */
[----:B------:R-:W-:Y:S02]  /*3f10*/  UIADD3 UR33, UPT, UPT, UR7, 0xc0, URZ ;  /* 0x000000c007217890 */ /* 0x000fe4000fffe0ff */
[----:B----4-:R-:W-:Y:S01]  /*3f20*/  UISETP.NE.U32.AND UP3, UPT, UR4, URZ, UPT ;  /* 0x000000ff0400728c */ /* 0x010fe2000bf65070 */
[----:B------:R-:W2:Y:S01]  /*3f30*/  LDC R18, c[0x0][0xb20] ;  /* 0x0002c800ff127b82 */ /* 0x000ea20000000800 */
[----:B-1----:R-:W-:Y:S01]  /*3f40*/  ISETP.NE.AND P1, PT, R0, 0x1, PT ;  /* 0x000000010000780c */ /* 0x002fe20003f25270 */
[----:B------:R-:W-:-:S02]  /*3f50*/  UISETP.NE.AND.EX UP2, UPT, UR9, URZ, UPT, UP2 ;  /* 0x000000ff0900728c */ /* 0x000fc4000bf45320 */
[----:B------:R-:W-:Y:S02]  /*3f60*/  UIADD3 UR25, UPT, UPT, UR7, 0xc8, URZ ;  /* 0x000000c807197890 */ /* 0x000fe4000fffe0ff */
[----:B------:R-:W-:Y:S02]  /*3f70*/  UIADD3 UR17, UPT, UPT, UR7, 0xd0, URZ ;  /* 0x000000d007117890 */ /* 0x000fe4000fffe0ff */
[----:B------:R-:W1:Y:S01]  /*3f80*/  LDC.64 R30, c[0x0][0x348] ;  /* 0x0000d200ff1e7b82 */ /* 0x000e620000000a00 */
[----:B------:R-:W-:Y:S02]  /*3f90*/  UPRMT UR13, UR37, 0x654, UR13 ;  /* 0x00000654250d7896 */ /* 0x000fe4000800000d */
[----:B------:R-:W-:-:S05]  /*3fa0*/  UISETP.NE.AND.EX UP3, UPT, UR5, URZ, UPT, UP3 ;  /* 0x000000ff0500728c */ /* 0x000fca000bf65330 */
[----:B------:R-:W4:Y:S08]  /*3fb0*/  LDC.64 R16, c[0x0][0xb10] ;  /* 0x0002c400ff107b82 */ /* 0x000f300000000a00 */
[----:B------:R-:W1:Y:S08]  /*3fc0*/  LDC.64 R6, c[0x0][0xb18] ;  /* 0x0002c600ff067b82 */ /* 0x000e700000000a00 */
[----:B------:R-:W1:Y:S08]  /*3fd0*/  LDC.64 R4, c[0x0][0xb28] ;  /* 0x0002ca00ff047b82 */ /* 0x000e700000000a00 */
[----:B--23--:R-:W1:Y:S02]  /*3fe0*/  LDC R19, c[0x0][0x374] ;  /* 0x0000dd00ff137b82 */ /* 0x00ce640000000800 */
.L_x_87:
[C---:B------:R-:W-:Y:S02]  /*3ff0*/  LEA R0, R28.reuse, UR7, 0x3 ;  /* 0x000000071c007c11 */ /* 0x040fe4000f8e18ff */
[----:B------:R-:W-:Y:S02]  /*4000*/  SHF.L.U32 R2, R27, 0x1f, RZ ;  /* 0x0000001f1b027819 */ /* 0x000fe400000006ff */
[----:B------:R-:W-:Y:S02]  /*4010*/  LEA R20, R28, UR7, 0x4 ;  /* 0x000000071c147c11 */ /* 0x000fe4000f8e20ff */
[----:B--2---:R-:W2:Y:S02]  /*4020*/  SYNCS.PHASECHK.TRANS64.TRYWAIT P0, [R0+URZ+0x110], R2 ;  /* 0x00011002000075a7 */ /* 0x004ea400080011ff */
[----:B--2---:R-:W-:Y:S05]  /*4030*/  @!P0 BRA `(.L_x_77) ;  /* 0x0000005800a48947 */ /* 0x004fea0003800000 */
.L_x_183:
[----:B------:R-:W-:Y:S01]  /*4040*/  ISETP.GE.AND P0, PT, R40, 0x1, PT ;  /* 0x000000012800780c */ /* 0x000fe20003f06270 */
[----:B------:R-:W3:Y:S01]  /*4050*/  LDS.128 R20, [R20+0x1a0] ;  /* 0x0001a00014147984 */ /* 0x000ee20000000c00 */
[----:B--2---:R-:W-:Y:S01]  /*4060*/  VIADD R0, R0, 0x120 ;  /* 0x0000012000007836 */ /* 0x004fe20000000000 */
[----:B------:R-:W-:Y:S01]  /*4070*/  @!PT LDS RZ, [RZ] ;  /* 0x00000000fffff984 */ /* 0x000fe20000000800 */
[----:B------:R-:W-:Y:S01]  /*4080*/  @!PT LDS RZ, [RZ] ;  /* 0x00000000fffff984 */ /* 0x000fe20000000800 */
[----:B------:R-:W-:Y:S01]  /*4090*/  @!PT LDS RZ, [RZ] ;  /* 0x00000000fffff984 */ /* 0x000fe20000000800 */
[----:B------:R-:W-:Y:S01]  /*40a0*/  @!PT LDS RZ, [RZ] ;  /* 0x00000000fffff984 */ /* 0x000fe20000000800 */
[----:B------:R2:W-:Y:S06]  /*40b0*/  MEMBAR.ALL.CTA ;  /* 0x0000000000007992 */ /* 0x0005ec0000008000 */
[----:B--2---:R-:W2:Y:S01]  /*40c0*/  FENCE.VIEW.ASYNC.S ;  /* 0x00000000000073c6 */ /* 0x004ea20000000000 */
[----:B------:R-:W-:Y:S04]  /*40d0*/  PRMT R0, RZ, 0x654, R0 ;  /* 0x00000654ff007816 */ /* 0x000fe80000000000 */
[----:B--2---:R2:W-:Y:S01]  /*40e0*/  SYNCS.ARRIVE.TRANS64.RED.A1T0 RZ, [R0+URZ], RZ ;  /* 0x000000ff00ff79a7 */ /* 0x0045e200081004ff */
[----:B---3--:R-:W-:Y:S11]  /*40f0*/  LOP3.LUT P3, RZ, R22, 0x1, RZ, 0xc0, !PT ;  /* 0x0000000116ff7812 */ /* 0x008ff6000786c0ff */
[----:B------:R-:W-:Y:S02]  /*4100*/  @!UPT UIADD3 URZ, UPT, UPT, URZ, URZ, URZ ;  /* 0x000000fffffff290 */ /* 0x000fe4000fffe0ff */
[----:B------:R-:W-:Y:S02]  /*4110*/  @P3 MOV R11, R20 ;  /* 0x00000014000b3202 */ /* 0x000fe40000000f00 */
[----:B------:R-:W-:Y:S01]  /*4120*/  @P3 LOP3.LUT R10, R21, 0xffff, RZ, 0xc0, !PT ;  /* 0x0000ffff150a3812 */ /* 0x000fe200078ec0ff */
[----:B--2---:R-:W-:Y:S06]  /*4130*/  @!P0 BRA `(.L_x_78) ;  /* 0x0000000000a48947 */ /* 0x004fec0003800000 */
[-C--:B-1----:R-:W-:Y:S01]  /*4140*/  IMAD.HI.U32 R0, R19, R7.reuse, RZ ;  /* 0x0000000713007227 */ /* 0x082fe200078e00ff */
[----:B------:R-:W-:Y:S02]  /*4150*/  ISETP.NE.AND P0, PT, R6, 0x1, PT ;  /* 0x000000010600780c */ /* 0x000fe40003f05270 */
[----:B------:R-:W-:Y:S01]  /*4160*/  ISETP.NE.AND P2, PT, R40, 0x1, PT ;  /* 0x000000012800780c */ /* 0x000fe20003f45270 */
[----:B----4-:R-:W-:Y:S01]  /*4170*/  IMAD.HI.U32 R9, R24, R16, RZ ;  /* 0x0000001018097227 */ /* 0x010fe200078e00ff */
[----:B------:R-:W-:Y:S02]  /*4180*/  SHF.R.U32.HI R0, RZ, R18, R0 ;  /* 0x00000012ff007219 */ /* 0x000fe40000011600 */
[----:B------:R-:W-:Y:S01]  /*4190*/  ISETP.NE.AND P4, PT, R3, 0x1, PT ;  /* 0x000000010300780c */ /* 0x000fe20003f85270 */
[----:B------:R-:W-:Y:S01]  /*41a0*/  IMAD.HI.U32 R13, R10, R7, RZ ;  /* 0x000000070a0d7227 */ /* 0x000fe200078e00ff */
[----:B------:R-:W-:Y:S02]  /*41b0*/  SHF.R.U32.HI R9, RZ, R17, R9 ;  /* 0x00000011ff097219 */ /* 0x000fe40000011609 */
[----:B------:R-:W-:Y:S01]  /*41c0*/  SEL R0, R19, R0, !P0 ;  /* 0x0000000013007207 */ /* 0x000fe20004000000 */
[----:B------:R-:W-:Y:S01]  /*41d0*/  IMAD.HI.U32 R12, R11, R16, RZ ;  /* 0x000000100b0c7227 */ /* 0x000fe200078e00ff */
[----:B------:R-:W-:Y:S03]  /*41e0*/  SEL R9, R24, R9, !P4 ;  /* 0x0000000918097207 */ /* 0x000fe60006000000 */
[-C--:B------:R-:W-:Y:S01]  /*41f0*/  IMAD.HI.U32 R8, R0, R4.reuse, RZ ;  /* 0x0000000400087227 */ /* 0x080fe200078e00ff */
[----:B------:R-:W-:Y:S03]  /*4200*/  SHF.R.U32.HI R12, RZ, R17, R12 ;  /* 0x00000011ff0c7219 */ /* 0x000fe6000001160c */
[----:B------:R-:W-:Y:S01]  /*4210*/  IMAD.HI.U32 R2, R9, R4, RZ ;  /* 0x0000000409027227 */ /* 0x000fe200078e00ff */
[-C--:B------:R-:W-:Y:S02]  /*4220*/  @P2 SHF.R.U32.HI R0, RZ, R5.reuse, R8 ;  /* 0x00000005ff002219 */ /* 0x080fe40000011608 */
[----:B------:R-:W-:Y:S02]  /*4230*/  SHF.R.U32.HI R8, RZ, R18, R13 ;  /* 0x00000012ff087219 */ /* 0x000fe4000001160d */
[----:B------:R-:W-:Y:S01]  /*4240*/  @P2 SHF.R.U32.HI R9, RZ, R5, R2 ;  /* 0x00000005ff092219 */ /* 0x000fe20000011602 */
[----:B------:R-:W-:Y:S01]  /*4250*/  IMAD R0, R40, R0, RZ ;  /* 0x0000000028007224 */ /* 0x000fe200078e02ff */
[----:B------:R-:W-:Y:S02]  /*4260*/  SEL R8, R10, R8, !P0 ;  /* 0x000000080a087207 */ /* 0x000fe40004000000 */
[----:B------:R-:W-:Y:S01]  /*4270*/  SEL R2, R11, R12, !P4 ;  /* 0x0000000c0b027207 */ /* 0x000fe20006000000 */
[----:B------:R-:W-:Y:S01]  /*4280*/  IMAD R12, R40, R9, RZ ;  /* 0x00000009280c7224 */ /* 0x000fe200078e02ff */
[C---:B------:R-:W-:Y:S01]  /*4290*/  ISETP.GE.AND P0, PT, R8.reuse, R0, PT ;  /* 0x000000000800720c */ /* 0x040fe20003f06270 */
[----:B------:R-:W-:Y:S03]  /*42a0*/  IMAD.HI.U32 R0, R8, R4, RZ ;  /* 0x0000000408007227 */ /* 0x000fe600078e00ff */
[----:B------:R-:W-:Y:S02]  /*42b0*/  ISETP.GE.OR P0, PT, R2, R12, P0 ;  /* 0x0000000c0200720c */ /* 0x000fe40000706670 */
[-C--:B------:R-:W-:Y:S04]  /*42c0*/  SHF.R.U32.HI R0, RZ, R5.reuse, R0 ;  /* 0x00000005ff007219 */ /* 0x080fe80000011600 */
[----:B------:R-:W-:Y:S05]  /*42d0*/  SEL R13, R8, R0, !P2 ;  /* 0x00000000080d7207 */ /* 0x000fea0005000000 */
[----:B------:R-:W-:Y:S02]  /*42e0*/  IMAD.MOV R12, RZ, RZ, -R13 ;  /* 0x000000ffff0c7224 */ /* 0x000fe400078e0a0d */
[----:B------:R-:W-:Y:S04]  /*42f0*/  @!P0 IMAD.HI.U32 R0, R2, R4, RZ ;  /* 0x0000000402008227 */ /* 0x000fe800078e00ff */
[----:B------:R-:W-:Y:S01]  /*4300*/  IMAD R12, R40, R12, R8 ;  /* 0x0000000c280c7224 */ /* 0x000fe200078e0208 */
[----:B------:R-:W-:Y:S04]  /*4310*/  @!P0 SHF.R.U32.HI R0, RZ, R5, R0 ;  /* 0x00000005ff008219 */ /* 0x000fe80000011600 */
[----:B------:R-:W-:Y:S04]  /*4320*/  @!P0 SEL R0, R2, R0, !P2 ;  /* 0x0000000002008207 */ /* 0x000fe80005000000 */
[----:B------:R-:W-:Y:S01]  /*4330*/  @!P0 IADD3 R13, PT, PT, R13, -R0, RZ ;  /* 0x800000000d0d8210 */ /* 0x000fe20007ffe0ff */
[----:B------:R-:W-:Y:S01]  /*4340*/  @!P0 IMAD R0, R9, R12, R0 ;  /* 0x0000000c09008224 */ /* 0x000fe200078e0200 */
[----:B------:R-:W-:Y:S01]  /*4350*/  IADD3 R9, PT, PT, -R8, RZ, RZ ;  /* 0x000000ff08097210 */ /* 0x000fe20007ffe1ff */
[--C-:B------:R-:W-:Y:S02]  /*4360*/  IMAD.MOV R12, RZ, RZ, -R2.reuse ;  /* 0x000000ffff0c7224 */ /* 0x100fe400078e0a02 */
[----:B------:R-:W-:Y:S02]  /*4370*/  @!P0 IMAD R8, R13, R40, R2 ;  /* 0x000000280d088224 */ /* 0x000fe400078e0202 */
[----:B------:R-:W-:Y:S02]  /*4380*/  @!P0 IMAD.MOV.U32 R2, RZ, RZ, R0 ;  /* 0x000000ffff028224 */ /* 0x000fe400078e0000 */
[----:B------:R-:W-:Y:S02]  /*4390*/  IMAD R11, R3, R12, R11 ;  /* 0x0000000c030b7224 */ /* 0x000fe400078e020b */
[----:B------:R-:W-:Y:S02]  /*43a0*/  IMAD R10, R6, R9, R10 ;  /* 0x00000009060a7224 */ /* 0x000fe400078e020a */
[----:B------:R-:W-:Y:S02]  /*43b0*/  IMAD R11, R2, R3, R11 ;  /* 0x00000003020b7224 */ /* 0x000fe400078e020b */
[----:B------:R-:W-:Y:S02]  /*43c0*/  IMAD R10, R8, R6, R10 ;  /* 0x00000006080a7224 */ /* 0x000fe400078e020a */
.L_x_78:
[----:B------:R-:W-:Y:S05]  /*43d0*/  BRA.U UP1, `(.L_x_79) ;  /* 0x0000000101107547 */ /* 0x000fea000b800000 */
[----:B------:R-:W-:Y:S04]  /*43e0*/  MOV R2, UR6 ;  /* 0x0000000600027c02 */ /* 0x000fe80008000f00 */
[----:B------:R-:W-:Y:S04]  /*43f0*/  SHF.L.U32 R2, R2, 0x1f, RZ ;  /* 0x0000001f02027819 */ /* 0x000fe800000006ff */
[----:B------:R-:W2:Y:S02]  /*4400*/  SYNCS.PHASECHK.TRANS64.TRYWAIT P0, [UR7+0x108], R2 ;  /* 0x00010802ff0075a7 */ /* 0x000ea40008001107 */
[----:B--2---:R-:W-:Y:S05]  /*4410*/  @!P0 BRA `(.L_x_80) ;  /* 0x0000005400c08947 */ /* 0x004fea0003800000 */
.L_x_79:
[----:B------:R-:W-:Y:S02]  /*4420*/  R2UR UR35, R15 ;  /* 0x000000000f2372ca */ /* 0x000fe400000e0000 */
[----:B------:R-:W-:Y:S02]  /*4430*/  R2UR UR34, R14 ;  /* 0x000000000e2272ca */ /* 0x000fe400000e0000 */
[----:B------:R-:W-:Y:S02]  /*4440*/  ISETP.NE.U32.AND P2, PT, RZ, UR4, PT ;  /* 0x00000004ff007c0c */ /* 0x000fe4000bf45070 */
[----:B------:R-:W-:Y:S02]  /*4450*/  SHF.L.U32 R14, R29, 0x1f, RZ ;  /* 0x0000001f1d0e7819 */ /* 0x000fe400000006ff */
[----:B------:R-:W-:Y:S05]  /*4460*/  ISETP.NE.AND.EX P2, PT, RZ, UR5, PT, P2 ;  /* 0x00000005ff007c0c */ /* 0x000fea000bf45320 */
[----:B------:R-:W-:Y:S02]  /*4470*/  USHF.L.U32 UR35, UR35, 0x7, URZ ;  /* 0x0000000723237899 */ /* 0x000fe400080006ff */
[----:B------:R-:W-:Y:S01]  /*4480*/  USHF.L.U32 UR34, UR34, 0x7, URZ ;  /* 0x0000000722227899 */ /* 0x000fe200080006ff */
[----:B------:R-:W-:Y:S11]  /*4490*/  BRA.U !UP3, `(.L_x_81) ;  /* 0x000000010b347547 */ /* 0x000ff6000b800000 */
[----:B------:R-:W-:Y:S01]  /*44a0*/  UPLOP3.LUT UP0, UPT, UPT, UPT, UP2, 0x80, 0x8 ;  /* 0x000000000008789c */ /* 0x000fe20003f0f020 */
[----:B--2---:R-:W-:Y:S02]  /*44b0*/  HFMA2 R0, -RZ, RZ, 0, 5.9604644775390625e-08 ;  /* 0x00000001ff007431 */ /* 0x004fe400000001ff */
[----:B------:R-:W-:Y:S03]  /*44c0*/  IMAD.MOV.U32 R88, RZ, RZ, 0x1 ;  /* 0x00000001ff587424 */ /* 0x000fe600078e00ff */
[----:B------:R-:W-:Y:S05]  /*44d0*/  PLOP3.LUT P0, PT, PT, PT, UP0, 0x80, 0x8 ;  /* 0x000000000008781c */ /* 0x000fea0003f0f008 */
[----:B------:R-:W2:Y:S01]  /*44e0*/  @UP0 LDCU.64 UR10, c[0x0][0x888] ;  /* 0x00011100ff0a07ac */ /* 0x000ea20008000a00 */
[----:B------:R-:W-:Y:S07]  /*44f0*/  @UP0 UIMAD UR8, UR36, UR4, URZ ;  /* 0x00000004240802a4 */ /* 0x000fee000f8e02ff */
[----:B------:R-:W-:Y:S01]  /*4500*/  @!P0 PRMT R88, R0, 0x7610, R88 ;  /* 0x0000761000588816 */ /* 0x000fe20000000058 */
[----:B--2---:R-:W-:Y:S03]  /*4510*/  @UP0 UIMAD.WIDE UR10, UR8, 0x4, UR10 ;  /* 0x00000004080a08a5 */ /* 0x004fe6000f8e020a */
[----:B------:R-:W2:Y:S03]  /*4520*/  @!UP0 LDCU UR8, c[0x0][0x880] ;  /* 0x00011000ff0887ac */ /* 0x000ea60008000800 */
[----:B------:R-:W-:Y:S01]  /*4530*/  IMAD.U32 R8, RZ, RZ, UR10 ;  /* 0x0000000aff087e24 */ /* 0x000fe2000f8e00ff */
[----:B------:R-:W-:Y:S05]  /*4540*/  MOV R9, UR11 ;  /* 0x0000000b00097c02 */ /* 0x000fea0008000f00 */
[----:B-----5:R3:W5:Y:S02]  /*4550*/  @P0 LDG.E R49, desc[UR46][R8.64] ;  /* 0x0000002e08310981 */ /* 0x020764000c1e1900 */
[----:B--23--:R-:W-:Y:S07]  /*4560*/  @!P0 IMAD.U32 R49, RZ, RZ, UR8 ;  /* 0x00000008ff318e24 */ /* 0x00cfee000f8e00ff */
.L_x_81:
[----:B-----5:R-:W-:Y:S01]  /*4570*/  @!P2 FSETP.EQ.AND P0, PT, R49, RZ, PT ;  /* 0x000000ff3100a20b */ /* 0x020fe20003f02000 */
[----:B------:R-:W-:Y:S01]  /*4580*/  @!UPT UIADD3 URZ, UPT, UPT, URZ, URZ, URZ ;  /* 0x000000fffffff290 */ /* 0x000fe2000fffe0ff */
[----:B------:R-:W-:Y:S11]  /*4590*/  @!P2 BRA `(.L_x_82) ;  /* 0x000000000014a947 */ /* 0x000ff60003800000 */
[----:B------:R-:W-:Y:S02]  /*45a0*/  LOP3.LUT P2, RZ, R88, 0xff, RZ, 0xc0, !PT ;  /* 0x000000ff58ff7812 */ /* 0x000fe4000784c0ff */
[----:B------:R-:W-:Y:S04]  /*45b0*/  PLOP3.LUT P0, PT, PT, PT, UP0, 0x80, 0x8 ;  /* 0x000000000008781c */ /* 0x000fe80003f0f008 */
[----:B------:R-:W-:Y:S07]  /*45c0*/  PLOP3.LUT P0, PT, P0, PT, PT, 0x8, 0x80 ;  /* 0x000000000080781c */ /* 0x000fee000070e170 */
[----:B------:R-:W-:Y:S11]  /*45d0*/  @P2 FSETP.EQ.AND P0, PT, R49, RZ, PT ;  /* 0x000000ff3100220b */ /* 0x000ff60003f02000 */
[----:B------:R-:W-:Y:S02]  /*45e0*/  @!UPT UIADD3 URZ, UPT, UPT, URZ, URZ, URZ ;  /* 0x000000fffffff290 */ /* 0x000fe4000fffe0ff */
.L_x_82:
[----:B------:R-:W3:Y:S01]  /*45f0*/  SYNCS.PHASECHK.TRANS64.TRYWAIT P2, [UR7+0xe0], R14 ;  /* 0x0000e00eff0075a7 */ /* 0x000ee20008041107 */
[----:B------:R-:W-:Y:S04]  /*4600*/  ELECT P4, URZ, PT ;  /* 0x0000000000ff782f */ /* 0x000fe80003880000 */
[----:B------:R-:W-:Y:S11]  /*4610*/  PLOP3.LUT P4, PT, P0, P4, PT, 0xf2, 0x2f ;  /* 0x00000000002f781c */ /* 0x000ff60000789e72 */
[----:B------:R-:W-:Y:S02]  /*4620*/  @!UPT UIADD3 URZ, UPT, UPT, URZ, URZ, URZ ;  /* 0x000000fffffff290 */ /* 0x000fe4000fffe0ff */
[----:B-1----:R-:W-:Y:S05]  /*4630*/  @!P4 IADD3 R8, P0, PT, R30, 0x580, RZ ;  /* 0x000005801e08c810 */ /* 0x002fea0007f1e0ff */
[----:B--2---:R-:W-:Y:S01]  /*4640*/  @!P4 IMAD.X R2, RZ, RZ, R31, P0 ;  /* 0x000000ffff02c224 */ /* 0x004fe200000e061f */
[----:B---3--:R-:W-:Y:S07]  /*4650*/  @!P2 BRA `(.L_x_83) ;  /* 0x000000540048a947 */ /* 0x008fee0003800000 */
.L_x_186:
[----:B------:R-:W-:Y:S01]  /*4660*/  @!P4 R2UR UR8, R2 ;  /* 0x000000000208c2ca */ /* 0x000fe200000e0000 */
[----:B------:R-:W-:Y:S01]  /*4670*/  VOTEU.ALL UP1, P4 ;  /* 0x0000000000ff7886 */ /* 0x000fe20002020000 */
[----:B------:R-:W-:Y:S01]  /*4680*/  @!P4 R2UR UR9, R8 ;  /* 0x000000000809c2ca */ /* 0x000fe200000e0000 */
[----:B-1----:R-:W-:Y:S01]  /*4690*/  @!P4 IMAD.MOV.U32 R0, RZ, RZ, 0x2000 ;  /* 0x00002000ff00c424 */ /* 0x002fe200078e00ff */
[----:B------:R-:W-:Y:S01]  /*46a0*/  UMOV UR10, 0x0 ;  /* 0x00000000000a7882 */ /* 0x000fe20000000000 */
[----:B------:R-:W-:Y:S01]  /*46b0*/  UMOV UR11, 0x10000000 ;  /* 0x10000000000b7882 */ /* 0x000fe20000000000 */
[----:B------:R-:W-:Y:S01]  /*46c0*/  @!UP1 UIADD3 UR32, UPT, UPT, UR7, 0x200, URZ ;  /* 0x0000020007209890 */ /* 0x000fe2000fffe0ff */
[----:B------:R-:W-:Y:S06]  /*46d0*/  VOTEU.ALL UP1, P4 ;  /* 0x0000000000ff7886 */ /* 0x000fec0002020000 */
[----:B------:R-:W-:Y:S01]  /*46e0*/  IMAD.U32 R9, RZ, RZ, UR8 ;  /* 0x00000008ff097e24 */ /* 0x000fe2000f8e00ff */
[----:B------:R-:W-:Y:S01]  /*46f0*/  UPRMT UR8, UR37, 0x654, UR33 ;  /* 0x0000065425087896 */ /* 0x000fe20008000021 */
[----:B------:R-:W-:Y:S03]  /*4700*/  IMAD.U32 R8, RZ, RZ, UR9 ;  /* 0x00000009ff087e24 */ /* 0x000fe6000f8e00ff */
[----:B------:R-:W-:Y:S02]  /*4710*/  @!P4 R2UR UR15, R9 ;  /* 0x00000000090fc2ca */ /* 0x000fe400000e0000 */
[----:B------:R-:W-:Y:S02]  /*4720*/  @!P4 R2UR UR14, R8 ;  /* 0x00000000080ec2ca */ /* 0x000fe400000e0000 */
[----:B------:R-:W-:Y:S05]  /*4730*/  @!P4 IADD3 R8, P0, PT, R30, 0x580, RZ ;  /* 0x000005801e08c810 */ /* 0x000fea0007f1e0ff */
[----:B------:R-:W-:Y:S06]  /*4740*/  @!P4 IMAD.X R2, RZ, RZ, R31, P0 ;  /* 0x000000ffff02c224 */ /* 0x000fec00000e061f */
[----:B------:R1:W-:Y:S01]  /*4750*/  @!UP1 UTMALDG.3D [UR32], [UR14], desc[UR10] ;  /* 0x00000a200e0095b4 */ /* 0x0003e20008011000 */
[----:B------:R1:W-:Y:S01]  /*4760*/  @!P4 SYNCS.ARRIVE.TRANS64.RED.A0TR RZ, [UR7+0xc0], R0 ;  /* 0x0000c000ffffc9a7 */ /* 0x0003e20008300407 */
[----:B------:R-:W-:Y:S01]  /*4770*/  SYNCS.ARRIVE.TRANS64.RED.A1T0 RZ, [UR8], RZ ;  /* 0x000000ffffff79a7 */ /* 0x000fe20008100408 */
[----:B------:R-:W2:Y:S02]  /*4780*/  SYNCS.PHASECHK.TRANS64.TRYWAIT P2, [UR7+0xe8], R14 ;  /* 0x0000e80eff0075a7 */ /* 0x000ea40008041107 */
[----:B-12---:R-:W-:Y:S05]  /*4790*/  @!P2 BRA `(.L_x_84) ;  /* 0x000000540010a947 */ /* 0x006fea0003800000 */
.L_x_188:
[----:B------:R-:W-:Y:S01]  /*47a0*/  @!P4 R2UR UR8, R2 ;  /* 0x000000000208c2ca */ /* 0x000fe200000e0000 */
[----:B------:R-:W-:Y:S01]  /*47b0*/  VOTEU.ALL UP1, P4 ;  /* 0x0000000000ff7886 */ /* 0x000fe20002020000 */
[----:B------:R-:W-:Y:S01]  /*47c0*/  @!P4 R2UR UR9, R8 ;  /* 0x000000000809c2ca */ /* 0x000fe200000e0000 */
[----:B-1----:R-:W-:Y:S01]  /*47d0*/  @!P4 IMAD.MOV.U32 R0, RZ, RZ, 0x2000 ;  /* 0x00002000ff00c424 */ /* 0x002fe200078e00ff */
[----:B------:R-:W-:Y:S01]  /*47e0*/  UMOV UR10, 0x0 ;  /* 0x00000000000a7882 */ /* 0x000fe20000000000 */
[----:B------:R-:W-:Y:S01]  /*47f0*/  UMOV UR11, 0x10000000 ;  /* 0x10000000000b7882 */ /* 0x000fe20000000000 */
[----:B------:R-:W-:Y:S02]  /*4800*/  @!UP1 UIADD3 UR26, UPT, UPT, UR34, 0x20, URZ ;  /* 0x00000020221a9890 */ /* 0x000fe4000fffe0ff */
[----:B------:R-:W-:Y:S01]  /*4810*/  @!UP1 UIADD3 UR24, UPT, UPT, UR7, 0x2200, URZ ;  /* 0x0000220007189890 */ /* 0x000fe2000fffe0ff */
[----:B------:R-:W-:Y:S01]  /*4820*/  VOTEU.ALL UP1, P4 ;  /* 0x0000000000ff7886 */ /* 0x000fe20002020000 */
[----:B------:R-:W-:Y:S01]  /*4830*/  UMOV UR27, UR35 ;  /* 0x00000023001b7c82 */ /* 0x000fe20008000000 */
[----:B------:R-:W-:Y:S02]  /*4840*/  UMOV UR28, UR36 ;  /* 0x00000024001c7c82 */ /* 0x000fe40008000000 */
        /* <DEDUP_REMOVED lines=12> */
.L_x_190:
[----:B------:R-:W2:Y:S01]  /*4910*/  LDC.64 R12, c[0x0][0xb18] ;  /* 0x0002c600ff0c7b82 */ /* 0x000ea20000000a00 */
[----:B------:R-:W-:Y:S01]  /*4920*/  @!P4 R2UR UR8, R2 ;  /* 0x000000000208c2ca */ /* 0x000fe200000e0000 */
[----:B------:R-:W-:Y:S01]  /*4930*/  VOTEU.ALL UP1, P4 ;  /* 0x0000000000ff7886 */ /* 0x000fe20002020000 */
[----:B------:R-:W-:Y:S01]  /*4940*/  @!P4 R2UR UR9, R8 ;  /* 0x000000000809c2ca */ /* 0x000fe200000e0000 */
[----:B-1----:R-:W-:Y:S01]  /*4950*/  @!P4 IMAD.MOV.U32 R0, RZ, RZ, 0x2000 ;  /* 0x00002000ff00c424 */ /* 0x002fe200078e00ff */
[----:B------:R-:W-:Y:S03]  /*4960*/  UMOV UR10, 0x0 ;  /* 0x00000000000a7882 */ /* 0x000fe60000000000 */
[----:B------:R-:W1:Y:S01]  /*4970*/  @!P1 LDC R2, c[0x0][0xb0c] ;  /* 0x0002c300ff029b82 */ /* 0x000e620000000800 */
[----:B------:R-:W-:Y:S01]  /*4980*/  @!UP1 UIADD3 UR18, UPT, UPT, UR34, 0x40, URZ ;  /* 0x0000004022129890 */ /* 0x000fe2000fffe0ff */
[----:B------:R-:W-:Y:S01]  /*4990*/  @P3 SHF.R.U32.HI R26, RZ, 0x10, R21 ;  /* 0x00000010ff1a3819 */ /* 0x000fe20000011615 */
[----:B------:R-:W-:Y:S01]  /*49a0*/  @!UP1 UIADD3 UR16, UPT, UPT, UR7, 0x4200, URZ ;  /* 0x0000420007109890 */ /* 0x000fe2000fffe0ff */
[----:B------:R-:W-:Y:S01]  /*49b0*/  VIADD R28, R28, 0x1 ;  /* 0x000000011c1c7836 */ /* 0x000fe20000000000 */
[----:B------:R-:W-:Y:S01]  /*49c0*/  VOTEU.ALL UP1, P4 ;  /* 0x0000000000ff7886 */ /* 0x000fe20002020000 */
[----:B------:R-:W-:Y:S01]  /*49d0*/  UMOV UR11, 0x10000000 ;  /* 0x10000000000b7882 */ /* 0x000fe20000000000 */
[----:B------:R-:W-:Y:S01]  /*49e0*/  UMOV UR19, UR35 ;  /* 0x0000002300137c82 */ /* 0x000fe20008000000 */
[----:B------:R-:W-:Y:S01]  /*49f0*/  IMAD.U32 R9, RZ, RZ, UR8 ;  /* 0x00000008ff097e24 */ /* 0x000fe2000f8e00ff */
[----:B------:R-:W-:Y:S01]  /*4a00*/  UMOV UR20, UR36 ;  /* 0x0000002400147c82 */ /* 0x000fe20008000000 */
[----:B------:R-:W-:Y:S01]  /*4a10*/  IMAD.U32 R8, RZ, RZ, UR9 ;  /* 0x00000009ff087e24 */ /* 0x000fe2000f8e00ff */
[----:B------:R-:W-:Y:S02]  /*4a20*/  UPRMT UR8, UR37, 0x654, UR17 ;  /* 0x0000065425087896 */ /* 0x000fe40008000011 */
[----:B------:R-:W-:Y:S02]  /*4a30*/  @!P4 R2UR UR15, R9 ;  /* 0x00000000090fc2ca */ /* 0x000fe400000e0000 */
[----:B------:R-:W-:Y:S02]  /*4a40*/  @!P4 R2UR UR14, R8 ;  /* 0x00000000080ec2ca */ /* 0x000fe400000e0000 */
[----:B------:R-:W3:Y:S11]  /*4a50*/  LDC.64 R8, c[0x0][0xb10] ;  /* 0x0002c400ff087b82 */ /* 0x000ef60000000a00 */
[----:B------:R1:W-:Y:S01]  /*4a60*/  @!UP1 UTMALDG.3D [UR16], [UR14], desc[UR10] ;  /* 0x00000a100e0095b4 */ /* 0x0003e20008011000 */
[----:B------:R5:W-:Y:S01]  /*4a70*/  @!P4 SYNCS.ARRIVE.TRANS64.RED.A0TR RZ, [UR7+0xd0], R0 ;  /* 0x0000d000ffffc9a7 */ /* 0x000be20008300407 */
[C---:B---3--:R-:W-:Y:S01]  /*4a80*/  @!P1 IMAD.HI.U32 R8, R11.reuse, R8, RZ ;  /* 0x000000080b089227 */ /* 0x048fe200078e00ff */
[----:B--2---:R-:W-:Y:S02]  /*4a90*/  @!P1 ISETP.NE.AND P0, PT, R12, 0x1, PT ;  /* 0x000000010c00980c */ /* 0x004fe40003f05270 */
[----:B-1----:R-:W-:Y:S01]  /*4aa0*/  @!P1 ISETP.NE.AND P2, PT, R2, 0x1, PT ;  /* 0x000000010200980c */ /* 0x002fe20003f45270 */
[----:B------:R-:W-:Y:S01]  /*4ab0*/  SYNCS.ARRIVE.TRANS64.RED.A1T0 RZ, [UR8], RZ ;  /* 0x000000ffffff79a7 */ /* 0x000fe20008100408 */
[C---:B------:R-:W-:Y:S01]  /*4ac0*/  @!P1 IMAD.HI.U32 R13, R10.reuse, R13, RZ ;  /* 0x0000000d0a0d9227 */ /* 0x040fe200078e00ff */
[----:B------:R-:W-:Y:S04]  /*4ad0*/  @!P1 SHF.R.U32.HI R8, RZ, R9, R8 ;  /* 0x00000009ff089219 */ /* 0x000fe80000011608 */
[----:B------:R-:W-:Y:S01]  /*4ae0*/  @!P1 SEL R8, R11, R8, !P2 ;  /* 0x000000080b089207 */ /* 0x000fe20005000000 */
[----:B------:R-:W1:Y:S01]  /*4af0*/  SYNCS.PHASECHK.TRANS64.TRYWAIT P5, [UR7+0xf8], R14 ;  /* 0x0000f80eff0075a7 */ /* 0x000e6200080a1107 */
[----:B-----5:R-:W2:Y:S02]  /*4b00*/  @!P1 LDC R0, c[0x0][0xb20] ;  /* 0x0002c800ff009b82 */ /* 0x020ea40000000800 */
[----:B--2---:R-:W-:Y:S04]  /*4b10*/  @!P1 SHF.R.U32.HI R0, RZ, R0, R13 ;  /* 0x00000000ff009219 */ /* 0x004fe8000001160d */
[----:B------:R-:W-:Y:S05]  /*4b20*/  @!P1 SEL R9, R10, R0, !P0 ;  /* 0x000000000a099207 */ /* 0x000fea0004000000 */
[----:B------:R-:W-:Y:S02]  /*4b30*/  @!P1 IMAD.IADD R0, R9, 0x1, -R8 ;  /* 0x0000000109009824 */ /* 0x000fe400078e0a08 */
[----:B------:R-:W-:Y:S02]  /*4b40*/  @!P1 IMAD.IADD R8, R8, 0x1, -R9 ;  /* 0x0000000108089824 */ /* 0x000fe400078e0a09 */
[----:B------:R-:W-:Y:S02]  /*4b50*/  @!P1 IMAD R11, R0, R2, R11 ;  /* 0x00000002000b9224 */ /* 0x000fe400078e020b */
[----:B------:R-:W-:Y:S01]  /*4b60*/  @!P1 IMAD R10, R8, R12, R10 ;  /* 0x0000000c080a9224 */ /* 0x000fe200078e020a */
[----:B-1----:R-:W-:Y:S06]  /*4b70*/  @!P5 BRA `(.L_x_86) ;  /* 0x000000500048d947 */ /* 0x002fec0003800000 */
.L_x_192:
[----:B------:R-:W-:Y:S01]  /*4b80*/  @!P4 IADD3 R2, P0, PT, R30, 0x580, RZ ;  /* 0x000005801e02c810 */ /* 0x000fe20007f1e0ff */
[----:B------:R-:W-:Y:S01]  /*4b90*/  VOTEU.ALL UP1, P4 ;  /* 0x0000000000ff7886 */ /* 0x000fe20002020000 */
[----:B------:R-:W-:Y:S01]  /*4ba0*/  UMOV UR18, 0x0 ;  /* 0x0000000000127882 */ /* 0x000fe20000000000 */
[----:B------:R-:W-:Y:S01]  /*4bb0*/  UMOV UR19, 0x10000000 ;  /* 0x1000000000137882 */ /* 0x000fe20000000000 */
[----:B------:R-:W-:Y:S01]  /*4bc0*/  @!P4 R2UR UR9, R2 ;  /* 0x000000000209c2ca */ /* 0x000fe200000e0000 */
[----:B-1----:R-:W-:Y:S01]  /*4bd0*/  @!P4 IMAD.X R0, RZ, RZ, R31, P0 ;  /* 0x000000ffff00c224 */ /* 0x002fe200000e061f */
[----:B------:R-:W-:Y:S01]  /*4be0*/  @!UP1 UIADD3 UR10, UPT, UPT, UR34, 0x60, URZ ;  /* 0x00000060220a9890 */ /* 0x000fe2000fffe0ff */
[----:B------:R-:W-:Y:S01]  /*4bf0*/  ISETP.NE.AND P0, PT, R28, 0x2, PT ;  /* 0x000000021c00780c */ /* 0x000fe20003f05270 */
[----:B------:R-:W-:Y:S01]  /*4c00*/  UMOV UR11, UR35 ;  /* 0x00000023000b7c82 */ /* 0x000fe20008000000 */
[----:B------:R-:W-:Y:S01]  /*4c10*/  UMOV UR12, UR36 ;  /* 0x00000024000c7c82 */ /* 0x000fe20008000000 */
[----:B------:R-:W-:Y:S01]  /*4c20*/  @!P4 R2UR UR8, R0 ;  /* 0x000000000008c2ca */ /* 0x000fe200000e0000 */
[----:B------:R-:W-:Y:S01]  /*4c30*/  IMAD.IADD R14, R10, 0x1, R86 ;  /* 0x000000010a0e7824 */ /* 0x000fe200078e0256 */
[----:B------:R-:W-:Y:S01]  /*4c40*/  @P3 R2UR UR36, R26 ;  /* 0x000000001a2432ca */ /* 0x000fe200000e0000 */
[----:B------:R-:W-:Y:S01]  /*4c50*/  IMAD.IADD R15, R11, 0x1, R87 ;  /* 0x000000010b0f7824 */ /* 0x000fe200078e0257 */
[----:B------:R-:W-:Y:S02]  /*4c60*/  SEL R0, RZ, 0x1, P0 ;  /* 0x00000001ff007807 */ /* 0x000fe40000000000 */
[----:B------:R-:W-:Y:S01]  /*4c70*/  LOP3.LUT R29, R29, 0x1, RZ, 0x3c, !PT ;  /* 0x000000011d1d7812 */ /* 0x000fe200078e3cff */
[----:B------:R-:W-:Y:S01]  /*4c80*/  IMAD.U32 R8, RZ, RZ, UR9 ;  /* 0x00000009ff087e24 */ /* 0x000fe2000f8e00ff */
[----:B------:R-:W-:Y:S01]  /*4c90*/  @!UP1 UIADD3 UR9, UPT, UPT, UR7, 0xd8, URZ ;  /* 0x000000d807099890 */ /* 0x000fe2000fffe0ff */
[----:B------:R-:W-:Y:S02]  /*4ca0*/  LOP3.LUT R27, R27, R0, RZ, 0x3c, !PT ;  /* 0x000000001b1b7212 */ /* 0x000fe400078e3cff */
[----:B------:R-:W-:Y:S02]  /*4cb0*/  SEL R28, R28, RZ, P0 ;  /* 0x000000ff1c1c7207 */ /* 0x000fe40000000000 */
[----:B------:R-:W-:Y:S01]  /*4cc0*/  IMAD.U32 R9, RZ, RZ, UR8 ;  /* 0x00000008ff097e24 */ /* 0x000fe2000f8e00ff */
[----:B------:R-:W-:Y:S01]  /*4cd0*/  @!P4 R2UR UR14, R8 ;  /* 0x00000000080ec2ca */ /* 0x000fe200000e0000 */
[----:B------:R-:W-:Y:S01]  /*4ce0*/  @!UP1 UIADD3 UR8, UPT, UPT, UR7, 0x6200, URZ ;  /* 0x0000620007089890 */ /* 0x000fe2000fffe0ff */
[----:B------:R-:W-:Y:S02]  /*4cf0*/  VOTEU.ALL UP1, P4 ;  /* 0x0000000000ff7886 */ /* 0x000fe40002020000 */
[----:B------:R-:W-:Y:S11]  /*4d00*/  @!P4 R2UR UR15, R9 ;  /* 0x00000000090fc2ca */ /* 0x000ff600000e0000 */
[----:B------:R-:W-:Y:S02]  /*4d10*/  @!UPT UIADD3 URZ, UPT, UPT, URZ, URZ, URZ ;  /* 0x000000fffffff290 */ /* 0x000fe4000fffe0ff */
[----:B------:R2:W-:Y:S01]  /*4d20*/  @!UP1 UTMALDG.3D [UR8], [UR14], desc[UR18] ;  /* 0x000012080e0095b4 */ /* 0x0005e20008011000 */
[----:B------:R2:W-:Y:S01]  /*4d30*/  @!P4 SYNCS.ARRIVE.TRANS64.RED.A0TR RZ, [UR7+0xd8], R25 ;  /* 0x0000d819ffffc9a7 */ /* 0x0005e20008300407 */
[----:B------:R-:W-:Y:S01]  /*4d40*/  UPLOP3.LUT UP1, UPT, UPT, UPT, UPT, 0x80, 0x8 ;  /* 0x000000000008789c */ /* 0x000fe20003f2f070 */
[----:B------:R-:W-:Y:S01]  /*4d50*/  SYNCS.ARRIVE.TRANS64.RED.A1T0 RZ, [UR13], RZ ;  /* 0x000000ffffff79a7 */ /* 0x000fe2000810040d */
[----:B------:R-:W-:Y:S09]  /*4d60*/  @P3 BRA `(.L_x_87) ;  /* 0xfffffff000a03947 */ /* 0x000ff2000383ffff */
[----:B------:R-:W-:-:S04]  /*4d70*/  SHF.L.U32 R2, R29, 0x1f, RZ ;  /* 0x0000001f1d027819 */ /* 0x000fc800000006ff */
[----:B------:R-:W1:Y:S02]  /*4d80*/  SYNCS.PHASECHK.TRANS64.TRYWAIT P0, [UR7+0xe0], R2 ;  /* 0x0000e002ff0075a7 */ /* 0x000e640008001107 */
[----:B-1----:R-:W-:Y:S05]  /*4d90*/  @!P0 BRA `(.L_x_88) ;  /* 0x0000004c00d88947 */ /* 0x002fea0003800000 */
.L_x_194:
[----:B------:R-:W3:Y:S02]  /*4da0*/  SYNCS.PHASECHK.TRANS64.TRYWAIT P0, [UR7+0xe8], R2 ;  /* 0x0000e802ff0075a7 */ /* 0x000ee40008001107 */
[----:B---3--:R-:W-:Y:S05]  /*4db0*/  @!P0 BRA `(.L_x_89) ;  /* 0x0000004c00e88947 */ /* 0x008fea0003800000 */
.L_x_196:
[----:B------:R-:W3:Y:S02]  /*4dc0*/  SYNCS.PHASECHK.TRANS64.TRYWAIT P0, [UR7+0xf0], R2 ;  /* 0x0000f002ff0075a7 */ /* 0x000ee40008001107 */
[----:B---3--:R-:W-:Y:S05]  /*4dd0*/  @!P0 BRA `(.L_x_90) ;  /* 0x0000004c00f88947 */ /* 0x008fea0003800000 */
.L_x_198:
[----:B-1----:R-:W-:-:S07]  /*4de0*/  MOV R0, UR7 ;  /* 0x0000000700007c02 */ /* 0x002fce0008000f00 */
.L_x_91:
[----:B-1----:R-:W-:-:S04]  /*4df0*/  SHF.L.U32 R2, R29, 0x1f, RZ ;  /* 0x0000001f1d027819 */ /* 0x002fc800000006ff */
[----:B------:R1:W3:Y:S03]  /*4e00*/  SYNCS.PHASECHK.TRANS64.TRYWAIT P0, [R0+URZ+0xf8], R2 ;  /* 0x0000f802000075a7 */ /* 0x0002e600080011ff */
[----:B---3--:R-:W-:Y:S05]  /*4e10*/  @!P0 NANOSLEEP.SYNCS 0x989680 ;  /* 0x009896800000895d */ /* 0x008fea0003900000 */
[----:B------:R-:W3:Y:S02]  /*4e20*/  @!P0 SYNCS.PHASECHK.TRANS64 P0, [R0+URZ+0xf8], R2 ;  /* 0x0000f802000085a7 */ /* 0x000ee400080010ff */
[----:B--23--:R-:W-:Y:S05]  /*4e30*/  @P0 EXIT ;  /* 0x000000000000094d */ /* 0x00cfea0003800000 */
[----:B------:R-:W-:Y:S05]  /*4e40*/  BRA `(.L_x_91) ;  /* 0xfffffffc00e87947 */ /* 0x000fea000383ffff */
.L_x_76:
[----:B------:R-:W-:-:S06]  /*4e50*/  UISETP.GE.AND UP1, UPT, UR8, 0x4, UPT ;  /* 0x000000040800788c */ /* 0x000fcc000bf26270 */
[----:B------:R-:W-:-:S13]  /*4e60*/  PLOP3.LUT P0, PT, PT, PT, UP1, 0x80, 0x8 ;  /* 0x000000000008781c */ /* 0x000fda0003f0f018 */
[----:B------:R-:W-:Y:S05]  /*4e70*/  @!P0 EXIT ;  /* 0x000000000000894d */ /* 0x000fea0003800000 */
[----:B------:R-:W-:Y:S01]  /*4e80*/  BAR.SYNC.DEFER_BLOCKING 0x6, 0xa0 ;  /* 0x0182800000007b1d */ /* 0x000fe20000010000 */
[C---:B------:R-:W-:Y:S01]  /*4e90*/  IMAD.SHL.U32 R2, R101.reuse, 0x20, RZ ;  /* 0x0000002065027824 */ /* 0x040fe200078e00ff */
[C---:B------:R-:W-:Y:S01]  /*4ea0*/  SHF.L.U32 R46, R101.reuse, 0x10, RZ ;  /* 0x00000010652e7819 */ /* 0x040fe200000006ff */
[C---:B------:R-:W-:Y:S01]  /*4eb0*/  IMAD.SHL.U32 R100, R101.reuse, 0x4, RZ ;  /* 0x0000000465647824 */ /* 0x040fe200078e00ff */
[C---:B------:R-:W-:Y:S01]  /*4ec0*/  LOP3.LUT R102, R101.reuse, 0x60, RZ, 0xc0, !PT ;  /* 0x0000006065667812 */ /* 0x040fe200078ec0ff */
[----:B------:R-:W-:Y:S01]  /*4ed0*/  HFMA2 R97, -RZ, RZ, 0, 5.9604644775390625e-08 ;  /* 0x00000001ff617431 */ /* 0x000fe200000001ff */
[----:B------:R-:W-:Y:S02]  /*4ee0*/  UMOV UR48, 0x400 ;  /* 0x0000040000307882 */ /* 0x000fe40000000000 */
[----:B------:R-:W1:Y:S01]  /*4ef0*/  LDC R91, c[0x0][0x370] ;  /* 0x0000dc00ff5b7b82 */ /* 0x000e620000000800 */
[----:B------:R-:W-:Y:S01]  /*4f00*/  ULEA UR48, UR37, UR48, 0x18 ;  /* 0x0000003025307291 */ /* 0x000fe2000f8ec0ff */
[----:B------:R-:W-:Y:S01]  /*4f10*/  LOP3.LUT R3, R2, 0xc0, RZ, 0xc0, !PT ;  /* 0x000000c002037812 */ /* 0x000fe200078ec0ff */
[----:B------:R-:W-:Y:S01]  /*4f20*/  HFMA2 R95, -RZ, RZ, 0, 0 ;  /* 0x00000000ff5f7431 */ /* 0x000fe200000001ff */
[----:B------:R-:W-:Y:S01]  /*4f30*/  LOP3.LUT R99, R101, 0x2, RZ, 0xc0, !PT ;  /* 0x0000000265637812 */ /* 0x000fe200078ec0ff */
[----:B------:R-:W-:Y:S01]  /*4f40*/  UIADD3 UR4, UPT, UPT, UR48, 0x200, URZ ;  /* 0x0000020030047890 */ /* 0x000fe2000fffe0ff */
[----:B------:R-:W-:Y:S01]  /*4f50*/  LOP3.LUT R100, R3, 0x18, R100, 0xf8, !PT ;  /* 0x0000001803647812 */ /* 0x000fe200078ef864 */
[----:B------:R-:W-:Y:S01]  /*4f60*/  IMAD.MOV.U32 R45, RZ, RZ, RZ ;  /* 0x000000ffff2d7224 */ /* 0x000fe200078e00ff */
[----:B------:R-:W2:Y:S01]  /*4f70*/  LDC R42, c[0x0][0xb0c] ;  /* 0x0002c300ff2a7b82 */ /* 0x000ea20000000800 */
[----:B------:R-:W-:Y:S01]  /*4f80*/  LOP3.LUT R46, R46, 0x600000, RZ, 0xc0, !PT ;  /* 0x006000002e2e7812 */ /* 0x000fe200078ec0ff */
[----:B------:R-:W-:Y:S01]  /*4f90*/  IMAD.MOV.U32 R105, RZ, RZ, RZ ;  /* 0x000000ffff697224 */ /* 0x000fe200078e00ff */
[----:B------:R-:W-:Y:S01]  /*4fa0*/  LOP3.LUT R100, R100, 0xf20, R2, 0xf8, !PT ;  /* 0x00000f2064647812 */ /* 0x000fe200078ef802 */
[----:B------:R-:W-:Y:S01]  /*4fb0*/  IMAD.U32 R93, RZ, RZ, UR4 ;  /* 0x00000004ff5d7e24 */ /* 0x000fe2000f8e00ff */
[----:B------:R-:W-:Y:S01]  /*4fc0*/  LOP3.LUT R101, R101, 0x4, RZ, 0xc0, !PT ;  /* 0x0000000465657812 */ /* 0x000fe200078ec0ff */
[----:B------:R-:W4:Y:S01]  /*4fd0*/  LDCU.64 UR52, c[0x0][0x348] ;  /* 0x00006900ff3477ac */ /* 0x000f220008000a00 */
[----:B------:R-:W-:Y:S01]  /*4fe0*/  MOV R96, RZ ;  /* 0x000000ff00607202 */ /* 0x000fe20000000f00 */
[----:B------:R-:W1:Y:S01]  /*4ff0*/  LDC R89, c[0x0][0xb20] ;  /* 0x0002c800ff597b82 */ /* 0x000e620000000800 */
[----:B------:R-:W3:Y:S01]  /*5000*/  LDS R0, [UR48+0x1c0] ;  /* 0x0001c030ff007984 */ /* 0x000ee20008000800 */
[----:B------:R-:W-:Y:S01]  /*5010*/  IMAD R100, R100, 0x2, R93 ;  /* 0x0000000264647824 */ /* 0x000fe200078e025d */
[----:B------:R-:W1:Y:S03]  /*5020*/  LDCU.64 UR38, c[0x0][0x888] ;  /* 0x00011100ff2677ac */ /* 0x000e660008000a00 */
[--C-:B------:R-:W-:Y:S01]  /*5030*/  IMAD R99, R99, -0x10, R100.reuse ;  /* 0xfffffff063637824 */ /* 0x100fe200078e0264 */
[----:B------:R-:W1:Y:S01]  /*5040*/  LDCU.64 UR44, c[0x0][0x890] ;  /* 0x00011200ff2c77ac */ /* 0x000e620008000a00 */
[----:B------:R-:W1:Y:S01]  /*5050*/  LDC R41, c[0x0][0xb30] ;  /* 0x0002cc00ff297b82 */ /* 0x000e620000000800 */
[----:B------:R-:W-:Y:S01]  /*5060*/  IMAD R98, R101, -0x10, R100 ;  /* 0xfffffff065627824 */ /* 0x000fe200078e0264 */
[----:B------:R-:W-:Y:S01]  /*5070*/  UMOV UR49, URZ ;  /* 0x000000ff00317c82 */ /* 0x000fe20008000000 */
[----:B------:R-:W-:-:S05]  /*5080*/  UMOV UR51, URZ ;  /* 0x000000ff00337c82 */ /* 0x000fca0008000000 */
[----:B------:R-:W1:Y:S08]  /*5090*/  LDC.64 R84, c[0x0][0xb10] ;  /* 0x0002c400ff547b82 */ /* 0x000e700000000a00 */
[----:B------:R-:W1:Y:S08]  /*50a0*/  LDC.64 R38, c[0x0][0xb18] ;  /* 0x0002c600ff267b82 */ /* 0x000e700000000a00 */
[----:B------:R-:W1:Y:S08]  /*50b0*/  LDC.64 R36, c[0x0][0xb28] ;  /* 0x0002ca00ff247b82 */ /* 0x000e700000000a00 */
[----:B------:R-:W1:Y:S01]  /*50c0*/  LDC.64 R82, c[0x0][0x8b0] ;  /* 0x00022c00ff527b82 */ /* 0x000e620000000a00 */
[----:B---3--:R-:W-:-:S07]  /*50d0*/  IMAD.IADD R46, R0, 0x1, R46 ;  /* 0x00000001002e7824 */ /* 0x008fce00078e022e */
[----:B------:R-:W3:Y:S08]  /*50e0*/  LDC.64 R80, c[0x0][0x8a8] ;  /* 0x00022a00ff507b82 */ /* 0x000ef00000000a00 */
[----:B--2-4-:R-:W1:Y:S02]  /*50f0*/  LDC R90, c[0x0][0x374] ;  /* 0x0000dd00ff5a7b82 */ /* 0x014e640000000800 */
.L_x_135:
[----:B------:R-:W-:Y:S02]  /*5100*/  LEA R0, R105, UR48, 0x3 ;  /* 0x0000003069007c11 */ /* 0x000fe4000f8e18ff */
[----:B------:R-:W-:Y:S02]  /*5110*/  SHF.L.U32 R2, R95, 0x1f, RZ ;  /* 0x0000001f5f027819 */ /* 0x000fe400000006ff */
[----:B-1----:R-:W-:Y:S02]  /*5120*/  LEA R16, R105, UR48, 0x4 ;  /* 0x0000003069107c11 */ /* 0x002fe4000f8e20ff */
[----:B------:R-:W2:Y:S02]  /*5130*/  SYNCS.PHASECHK.TRANS64.TRYWAIT P0, [R0+URZ+0x110], R2 ;  /* 0x00011002000075a7 */ /* 0x000ea400080011ff */
[----:B--23--:R-:W-:Y:S05]  /*5140*/  @!P0 BRA `(.L_x_92) ;  /* 0x0000004c00348947 */ /* 0x00cfea0003800000 */
.L_x_199:
[----:B------:R-:W4:Y:S01]  /*5150*/  LDC.64 R10, c[0x0][0xb10] ;  /* 0x0002c400ff0a7b82 */ /* 0x000f220000000a00 */
[----:B------:R-:W3:Y:S01]  /*5160*/  LDS.128 R16, [R16+0x1a0] ;  /* 0x0001a00010107984 */ /* 0x000ee20000000c00 */
[----:B-1----:R-:W-:Y:S01]  /*5170*/  ISETP.NE.AND P1, PT, R41, 0x1, PT ;  /* 0x000000012900780c */ /* 0x002fe20003f25270 */
[----:B--2---:R-:W-:Y:S01]  /*5180*/  VIADD R0, R0, 0x120 ;  /* 0x0000012000007836 */ /* 0x004fe20000000000 */
[----:B------:R-:W-:Y:S04]  /*5190*/  ISETP.GE.AND P0, PT, R40, 0x1, PT ;  /* 0x000000012800780c */ /* 0x000fe80003f06270 */
[----:B------:R-:W1:Y:S01]  /*51a0*/  LDC.64 R8, c[0x0][0xb18] ;  /* 0x0002c600ff087b82 */ /* 0x000e620000000a00 */
[----:B------:R-:W-:Y:S01]  /*51b0*/  PRMT R0, RZ, 0x654, R0 ;  /* 0x00000654ff007816 */ /* 0x000fe20000000000 */
[----:B------:R-:W-:Y:S01]  /*51c0*/  @!PT LDS RZ, [RZ] ;  /* 0x00000000fffff984 */ /* 0x000fe20000000800 */
[----:B------:R-:W-:Y:S01]  /*51d0*/  @!PT LDS RZ, [RZ] ;  /* 0x00000000fffff984 */ /* 0x000fe20000000800 */
[----:B------:R-:W-:Y:S01]  /*51e0*/  @!PT LDS RZ, [RZ] ;  /* 0x00000000fffff984 */ /* 0x000fe20000000800 */
[----:B------:R-:W-:Y:S01]  /*51f0*/  @!PT LDS RZ, [RZ] ;  /* 0x00000000fffff984 */ /* 0x000fe20000000800 */
[----:B------:R2:W-:Y:S06]  /*5200*/  MEMBAR.ALL.CTA ;  /* 0x0000000000007992 */ /* 0x0005ec0000008000 */
[----:B--2---:R-:W2:Y:S01]  /*5210*/  FENCE.VIEW.ASYNC.S ;  /* 0x00000000000073c6 */ /* 0x004ea20000000000 */
[----:B------:R-:W1:Y:S08]  /*5220*/  @!P1 LDC R12, c[0x0][0xb20] ;  /* 0x0002c800ff0c9b82 */ /* 0x000e700000000800 */
[----:B------:R-:W1:Y:S01]  /*5230*/  @!P1 LDC R7, c[0x0][0xb0c] ;  /* 0x0002c300ff079b82 */ /* 0x000e620000000800 */
[----:B--2---:R2:W-:Y:S01]  /*5240*/  SYNCS.ARRIVE.TRANS64.RED.A1T0 RZ, [R0+URZ], RZ ;  /* 0x000000ff00ff79a7 */ /* 0x0045e200081004ff */
[----:B---3--:R-:W-:Y:S04]  /*5250*/  LOP3.LUT P4, RZ, R18, 0x1, RZ, 0xc0, !PT ;  /* 0x0000000112ff7812 */ /* 0x008fe8000788c0ff */
[----:B------:R-:W-:Y:S09]  /*5260*/  P2R R103, PR, RZ, 0x10 ;  /* 0x00000010ff677803 */ /* 0x000ff20000000000 */
[----:B------:R-:W-:Y:S02]  /*5270*/  @P4 MOV R44, R16 ;  /* 0x00000010002c4202 */ /* 0x000fe40000000f00 */
[----:B------:R-:W-:Y:S01]  /*5280*/  @P4 LOP3.LUT R43, R17, 0xffff, RZ, 0xc0, !PT ;  /* 0x0000ffff112b4812 */ /* 0x000fe200078ec0ff */
[----:B--2-4-:R-:W-:Y:S06]  /*5290*/  @!P0 BRA `(.L_x_93) ;  /* 0x0000000000a48947 */ /* 0x014fec0003800000 */
[----:B------:R-:W-:Y:S01]  /*52a0*/  IMAD.HI.U32 R0, R90, R39, RZ ;  /* 0x000000275a007227 */ /* 0x000fe200078e00ff */
[----:B------:R-:W-:Y:S02]  /*52b0*/  ISETP.NE.AND P0, PT, R38, 0x1, PT ;  /* 0x000000012600780c */ /* 0x000fe40003f05270 */
[----:B------:R-:W-:Y:S01]  /*52c0*/  ISETP.NE.AND P2, PT, R40, 0x1, PT ;  /* 0x000000012800780c */ /* 0x000fe20003f45270 */
[----:B------:R-:W-:Y:S01]  /*52d0*/  IMAD.HI.U32 R4, R91, R84, RZ ;  /* 0x000000545b047227 */ /* 0x000fe200078e00ff */
[----:B------:R-:W-:Y:S02]  /*52e0*/  SHF.R.U32.HI R0, RZ, R89, R0 ;  /* 0x00000059ff007219 */ /* 0x000fe40000011600 */
[----:B------:R-:W-:Y:S01]  /*52f0*/  ISETP.NE.AND P3, PT, R42, 0x1, PT ;  /* 0x000000012a00780c */ /* 0x000fe20003f65270 */
[----:B------:R-:W-:Y:S01]  /*5300*/  IMAD.HI.U32 R6, R43, R39, RZ ;  /* 0x000000272b067227 */ /* 0x000fe200078e00ff */
[-C--:B------:R-:W-:Y:S02]  /*5310*/  SHF.R.U32.HI R4, RZ, R85.reuse, R4 ;  /* 0x00000055ff047219 */ /* 0x080fe40000011604 */
[----:B------:R-:W-:Y:S01]  /*5320*/  SEL R0, R90, R0, !P0 ;  /* 0x000000005a007207 */ /* 0x000fe20004000000 */
[----:B------:R-:W-:Y:S01]  /*5330*/  IMAD.HI.U32 R5, R44, R84, RZ ;  /* 0x000000542c057227 */ /* 0x000fe200078e00ff */
[----:B------:R-:W-:Y:S03]  /*5340*/  SEL R4, R91, R4, !P3 ;  /* 0x000000045b047207 */ /* 0x000fe60005800000 */
[-C--:B------:R-:W-:Y:S01]  /*5350*/  IMAD.HI.U32 R3, R0, R36.reuse, RZ ;  /* 0x0000002400037227 */ /* 0x080fe200078e00ff */
[----:B------:R-:W-:Y:S03]  /*5360*/  SHF.R.U32.HI R5, RZ, R85, R5 ;  /* 0x00000055ff057219 */ /* 0x000fe60000011605 */
[----:B------:R-:W-:Y:S01]  /*5370*/  IMAD.HI.U32 R2, R4, R36, RZ ;  /* 0x0000002404027227 */ /* 0x000fe200078e00ff */
[----:B------:R-:W-:Y:S02]  /*5380*/  @P2 SHF.R.U32.HI R0, RZ, R37, R3 ;  /* 0x00000025ff002219 */ /* 0x000fe40000011603 */
[----:B------:R-:W-:Y:S02]  /*5390*/  SHF.R.U32.HI R3, RZ, R89, R6 ;  /* 0x00000059ff037219 */ /* 0x000fe40000011606 */
[----:B------:R-:W-:Y:S01]  /*53a0*/  @P2 SHF.R.U32.HI R4, RZ, R37, R2 ;  /* 0x00000025ff042219 */ /* 0x000fe20000011602 */
[----:B------:R-:W-:Y:S01]  /*53b0*/  IMAD R0, R40, R0, RZ ;  /* 0x0000000028007224 */ /* 0x000fe200078e02ff */
[----:B------:R-:W-:Y:S02]  /*53c0*/  SEL R3, R43, R3, !P0 ;  /* 0x000000032b037207 */ /* 0x000fe40004000000 */
[----:B------:R-:W-:Y:S01]  /*53d0*/  SEL R2, R44, R5, !P3 ;  /* 0x000000052c027207 */ /* 0x000fe20005800000 */
[----:B------:R-:W-:Y:S01]  /*53e0*/  IMAD R5, R40, R4, RZ ;  /* 0x0000000428057224 */ /* 0x000fe200078e02ff */
[C---:B------:R-:W-:Y:S01]  /*53f0*/  ISETP.GE.AND P0, PT, R3.reuse, R0, PT ;  /* 0x000000000300720c */ /* 0x040fe20003f06270 */
[C---:B------:R-:W-:Y:S03]  /*5400*/  IMAD.HI.U32 R0, R3.reuse, R36, RZ ;  /* 0x0000002403007227 */ /* 0x040fe600078e00ff */
[C---:B------:R-:W-:Y:S02]  /*5410*/  ISETP.GE.OR P0, PT, R2.reuse, R5, P0 ;  /* 0x000000050200720c */ /* 0x040fe40000706670 */
[----:B------:R-:W-:Y:S04]  /*5420*/  SHF.R.U32.HI R0, RZ, R37, R0 ;  /* 0x00000025ff007219 */ /* 0x000fe80000011600 */
[C---:B------:R-:W-:Y:S05]  /*5430*/  SEL R6, R3.reuse, R0, !P2 ;  /* 0x0000000003067207 */ /* 0x040fea0005000000 */
        /* <DEDUP_REMOVED lines=14> */
[----:B------:R-:W-:Y:S07]  /*5520*/  IMAD R43, R3, R38, R43 ;  /* 0x00000026032b7224 */ /* 0x000fee00078e022b */
.L_x_93:
[----:B-1----:R-:W-:Y:S01]  /*5530*/  @!P1 ISETP.NE.AND P0, PT, R8, 0x1, PT ;  /* 0x000000010800980c */ /* 0x002fe20003f05270 */
[----:B------:R-:W-:Y:S01]  /*5540*/  @!P1 IMAD.HI.U32 R2, R43, R9, RZ ;  /* 0x000000092b029227 */ /* 0x000fe200078e00ff */
[----:B------:R-:W-:Y:S01]  /*5550*/  R2UR UR42, R15 ;  /* 0x000000000f2a72ca */ /* 0x000fe200000e0000 */
[----:B------:R-:W-:Y:S01]  /*5560*/  BSSY.RECONVERGENT B6, `(.L_x_94) ;  /* 0x0000031000067945 */ /* 0x000fe20003800200 */
[----:B------:R-:W-:Y:S01]  /*5570*/  R2UR UR41, R14 ;  /* 0x000000000e2972ca */ /* 0x000fe200000e0000 */
[C---:B------:R-:W-:Y:S01]  /*5580*/  @!P1 IMAD.HI.U32 R0, R44.reuse, R10, RZ ;  /* 0x0000000a2c009227 */ /* 0x040fe200078e00ff */
[----:B------:R-:W-:Y:S02]  /*5590*/  @!P1 SHF.R.U32.HI R2, RZ, R12, R2 ;  /* 0x0000000cff029219 */ /* 0x000fe40000011602 */
[----:B------:R-:W-:Y:S01]  /*55a0*/  @!P1 ISETP.NE.AND P2, PT, R7, 0x1, PT ;  /* 0x000000010700980c */ /* 0x000fe20003f45270 */
[----:B------:R-:W-:Y:S01]  /*55b0*/  VIADD R105, R105, 0x1 ;  /* 0x0000000169697836 */ /* 0x000fe20000000000 */
[----:B------:R-:W-:Y:S02]  /*55c0*/  @!P1 SEL R2, R43, R2, !P0 ;  /* 0x000000022b029207 */ /* 0x000fe40004000000 */
[----:B------:R-:W-:Y:S02]  /*55d0*/  @!P1 SHF.R.U32.HI R0, RZ, R11, R0 ;  /* 0x0000000bff009219 */ /* 0x000fe40000011600 */
[----:B------:R-:W-:Y:S01]  /*55e0*/  LOP3.LUT P0, RZ, R93, 0x1b0, RZ, 0xc0, !PT ;  /* 0x000001b05dff7812 */ /* 0x000fe2000780c0ff */
[----:B------:R-:W-:Y:S01]  /*55f0*/  USHF.L.U32 UR42, UR42, 0x7, URZ ;  /* 0x000000072a2a7899 */ /* 0x000fe200080006ff */
[----:B------:R-:W-:Y:S01]  /*5600*/  @!P1 SEL R3, R44, R0, !P2 ;  /* 0x000000002c039207 */ /* 0x000fe20005000000 */
[----:B------:R-:W-:Y:S01]  /*5610*/  USHF.L.U32 UR41, UR41, 0x7, URZ ;  /* 0x0000000729297899 */ /* 0x000fe200080006ff */
[----:B------:R-:W-:Y:S03]  /*5620*/  @P4 SHF.R.U32.HI R94, RZ, 0x10, R17 ;  /* 0x00000010ff5e4819 */ /* 0x000fe60000011611 */
[----:B------:R-:W-:Y:S02]  /*5630*/  @!P1 IMAD.IADD R0, R2, 0x1, -R3 ;  /* 0x0000000102009824 */ /* 0x000fe400078e0a03 */
[----:B------:R-:W-:Y:S02]  /*5640*/  @!P1 IMAD.IADD R2, R3, 0x1, -R2 ;  /* 0x0000000103029824 */ /* 0x000fe400078e0a02 */
[----:B------:R-:W-:Y:S02]  /*5650*/  @!P1 IMAD R44, R0, R7, R44 ;  /* 0x00000007002c9224 */ /* 0x000fe400078e022c */
[----:B------:R-:W-:Y:S01]  /*5660*/  @!P1 IMAD R43, R2, R8, R43 ;  /* 0x00000008022b9224 */ /* 0x000fe200078e022b */
[----:B------:R-:W-:Y:S06]  /*5670*/  @!P0 BRA `(.L_x_95) ;  /* 0x00000000007c8947 */ /* 0x000fec0003800000 */
[----:B------:R-:W1:Y:S01]  /*5680*/  LDCU.64 UR8, c[0x4][0x80] ;  /* 0x01001000ff0877ac */ /* 0x000e620008000a00 */
[----:B------:R-:W-:Y:S01]  /*5690*/  MOV R2, 0x0 ;  /* 0x0000000000027802 */ /* 0x000fe20000000f00 */
[----:B------:R-:W-:Y:S02]  /*56a0*/  HFMA2 R12, -RZ, RZ, 0, 5.9604644775390625e-08 ;  /* 0x00000001ff0c7431 */ /* 0x000fe400000001ff */
[----:B------:R-:W-:Y:S01]  /*56b0*/  IMAD.MOV.U32 R8, RZ, RZ, 0x70 ;  /* 0x00000070ff087424 */ /* 0x000fe200078e00ff */
[----:B------:R2:W3:Y:S01]  /*56c0*/  LDC.64 R14, c[0x4][R2] ;  /* 0x01000000020e7b82 */ /* 0x0004e20000000a00 */
[----:B------:R-:W4:Y:S01]  /*56d0*/  LDCU.64 UR6, c[0x4][0x88] ;  /* 0x01001100ff0677ac */ /* 0x000f220008000a00 */
[----:B------:R-:W-:Y:S01]  /*56e0*/  IMAD.MOV.U32 R13, RZ, RZ, RZ ;  /* 0x000000ffff0d7224 */ /* 0x000fe200078e00ff */
[----:B------:R-:W2:Y:S01]  /*56f0*/  LDCU.64 UR4, c[0x4][0x8] ;  /* 0x01000100ff0477ac */ /* 0x000ea20008000a00 */
[----:B-1----:R-:W-:Y:S01]  /*5700*/  MOV R5, UR9 ;  /* 0x0000000900057c02 */ /* 0x002fe20008000f00 */
[----:B------:R-:W-:Y:S01]  /*5710*/  IMAD.U32 R4, RZ, RZ, UR8 ;  /* 0x00000008ff047e24 */ /* 0x000fe2000f8e00ff */
[----:B----4-:R-:W-:Y:S01]  /*5720*/  MOV R7, UR7 ;  /* 0x0000000700077c02 */ /* 0x010fe20008000f00 */
[----:B------:R-:W-:Y:S01]  /*5730*/  IMAD.U32 R6, RZ, RZ, UR6 ;  /* 0x00000006ff067e24 */ /* 0x000fe2000f8e00ff */
[----:B--2---:R-:W-:Y:S01]  /*5740*/  MOV R11, UR5 ;  /* 0x00000005000b7c02 */ /* 0x004fe20008000f00 */
[----:B------:R-:W-:Y:S02]  /*5750*/  IMAD.U32 R10, RZ, RZ, UR4 ;  /* 0x00000004ff0a7e24 */ /* 0x000fe4000f8e00ff */
[----:B------:R-:W-:Y:S07]  /*5760*/  LEPC R20, `(.L_x_96) ;  /* 0x000000001014794e */ /* 0x000fee0000000000 */
[----:B---3-5:R-:W-:Y:S05]  /*5770*/  CALL.ABS.NOINC R14 ;  /* 0x000000000e007343 */ /* 0x028fea0003c00000 */
.L_x_96:
[----:B------:R-:W1:Y:S01]  /*5780*/  LDCU.64 UR8, c[0x4][0x80] ;  /* 0x01001000ff0877ac */ /* 0x000e620008000a00 */
[----:B------:R-:W2:Y:S01]  /*5790*/  LDC.64 R2, c[0x4][R2] ;  /* 0x0100000002027b82 */ /* 0x000ea20000000a00 */
[----:B------:R-:W-:Y:S02]  /*57a0*/  HFMA2 R12, -RZ, RZ, 0, 5.9604644775390625e-08 ;  /* 0x00000001ff0c7431 */ /* 0x000fe400000001ff */
[----:B------:R-:W-:Y:S02]  /*57b0*/  IMAD.MOV.U32 R8, RZ, RZ, 0x70 ;  /* 0x00000070ff087424 */ /* 0x000fe400078e00ff */
[----:B------:R-:W-:Y:S01]  /*57c0*/  IMAD.MOV.U32 R13, RZ, RZ, RZ ;  /* 0x000000ffff0d7224 */ /* 0x000fe200078e00ff */
[----:B------:R-:W3:Y:S01]  /*57d0*/  LDCU.64 UR6, c[0x4][0x88] ;  /* 0x01001100ff0677ac */ /* 0x000ee20008000a00 */
[----:B------:R-:W4:Y:S01]  /*57e0*/  LDCU.64 UR4, c[0x4][0x8] ;  /* 0x01000100ff0477ac */ /* 0x000f220008000a00 */
[----:B-1----:R-:W-:Y:S02]  /*57f0*/  MOV R4, UR8 ;  /* 0x0000000800047c02 */ /* 0x002fe40008000f00 */
[----:B------:R-:W-:Y:S02]  /*5800*/  MOV R5, UR9 ;  /* 0x0000000900057c02 */ /* 0x000fe40008000f00 */
[----:B---3--:R-:W-:Y:S01]  /*5810*/  MOV R7, UR7 ;  /* 0x0000000700077c02 */ /* 0x008fe20008000f00 */
[----:B------:R-:W-:Y:S01]  /*5820*/  IMAD.U32 R6, RZ, RZ, UR6 ;  /* 0x00000006ff067e24 */ /* 0x000fe2000f8e00ff */
[----:B----4-:R-:W-:Y:S01]  /*5830*/  MOV R11, UR5 ;  /* 0x00000005000b7c02 */ /* 0x010fe20008000f00 */
[----:B------:R-:W-:Y:S02]  /*5840*/  IMAD.U32 R10, RZ, RZ, UR4 ;  /* 0x00000004ff0a7e24 */ /* 0x000fe4000f8e00ff */
[----:B------:R-:W-:Y:S07]  /*5850*/  LEPC R20, `(.L_x_95) ;  /* 0x000000001014794e */ /* 0x000fee0000000000 */
[----:B--2---:R-:W-:Y:S05]  /*5860*/  CALL.ABS.NOINC R2 ;  /* 0x0000000002007343 */ /* 0x004fea0003c00000 */
.L_x_95:
[----:B------:R-:W-:Y:S05]  /*5870*/  BSYNC.RECONVERGENT B6 ;  /* 0x0000000000067941 */ /* 0x000fea0003800200 */
.L_x_94:
[----:B------:R-:W-:Y:S01]  /*5880*/  ISETP.NE.U32.AND P4, PT, R82, RZ, PT ;  /* 0x000000ff5200720c */ /* 0x000fe20003f85070 */
[----:B------:R-:W-:Y:S01]  /*5890*/  UISETP.NE.AND UP2, UPT, UR50, URZ, UPT ;  /* 0x000000ff3200728c */ /* 0x000fe2000bf45270 */
[----:B------:R-:W-:Y:S01]  /*58a0*/  ISETP.NE.U32.AND P2, PT, RZ, UR38, PT ;  /* 0x00000026ff007c0c */ /* 0x000fe2000bf45070 */
[----:B------:R-:W-:Y:S01]  /*58b0*/  UISETP.NE.U32.AND UP1, UPT, UR44, URZ, UPT ;  /* 0x000000ff2c00728c */ /* 0x000fe2000bf25070 */
[----:B------:R-:W-:Y:S01]  /*58c0*/  ISETP.NE.AND.EX P4, PT, R83, RZ, PT, P4 ;  /* 0x000000ff5300720c */ /* 0x000fe20003f85340 */
[----:B------:R-:W-:Y:S01]  /*58d0*/  UPLOP3.LUT UP0, UPT, UPT, UPT, UPT, 0x40, 0x4 ;  /* 0x000000000004789c */ /* 0x000fe20003f0e870 */
[----:B------:R-:W-:Y:S01]  /*58e0*/  ISETP.NE.AND.EX P2, PT, RZ, UR39, PT, P2 ;  /* 0x00000027ff007c0c */ /* 0x000fe2000bf45320 */
[----:B------:R-:W-:Y:S01]  /*58f0*/  UISETP.NE.AND.EX UP1, UPT, UR45, URZ, UPT, UP1 ;  /* 0x000000ff2d00728c */ /* 0x000fe2000bf25310 */
[----:B------:R-:W-:Y:S04]  /*5900*/  PLOP3.LUT P1, PT, PT, PT, UP2, 0x80, 0x8 ;  /* 0x000000000008781c */ /* 0x000fe80003f2f028 */
[----:B------:R-:W-:Y:S06]  /*5910*/  @UP2 UPLOP3.LUT UP0, UPT, UPT, UPT, UP1, 0x80, 0x8 ;  /* 0x000000000008289c */ /* 0x000fec0003f0f010 */
[----:B------:R-:W-:Y:S01]  /*5920*/  PLOP3.LUT P0, PT, PT, PT, UP0, 0x80, 0x8 ;  /* 0x000000000008781c */ /* 0x000fe20003f0f008 */
[----:B------:R-:W-:Y:S01]  /*5930*/  @!UPT UIADD3 URZ, UPT, UPT, URZ, URZ, URZ ;  /* 0x000000fffffff290 */ /* 0x000fe2000fffe0ff */
[----:B------:R-:W-:Y:S11]  /*5940*/  BRA.U !UP1, `(.L_x_97) ;  /* 0x0000000109387547 */ /* 0x000ff6000b800000 */
[----:B------:R-:W-:Y:S01]  /*5950*/  UISETP.NE.U32.AND UP0, UPT, UR38, URZ, UPT ;  /* 0x000000ff2600728c */ /* 0x000fe2000bf05070 */
[----:B------:R-:W-:Y:S02]  /*5960*/  HFMA2 R0, -RZ, RZ, 0, 5.9604644775390625e-08 ;  /* 0x00000001ff007431 */ /* 0x000fe400000001ff */
[----:B------:R-:W-:Y:S01]  /*5970*/  IMAD.MOV.U32 R88, RZ, RZ, 0x1 ;  /* 0x00000001ff587424 */ /* 0x000fe200078e00ff */
[----:B------:R-:W-:Y:S06]  /*5980*/  UISETP.NE.AND.EX UP0, UPT, UR39, URZ, UPT, UP0 ;  /* 0x000000ff2700728c */ /* 0x000fec000bf05300 */
[----:B------:R-:W-:Y:S05]  /*5990*/  PLOP3.LUT P3, PT, PT, PT, UP0, 0x80, 0x8 ;  /* 0x000000000008781c */ /* 0x000fea0003f6f008 */
[----:B------:R-:W1:Y:S01]  /*59a0*/  @UP0 LDCU.64 UR6, c[0x0][0x888] ;  /* 0x00011100ff0607ac */ /* 0x000e620008000a00 */
[----:B------:R-:W-:Y:S07]  /*59b0*/  @UP0 UIMAD UR4, UR36, UR44, URZ ;  /* 0x0000002c240402a4 */ /* 0x000fee000f8e02ff */
[----:B------:R-:W-:Y:S01]  /*59c0*/  @!P3 PRMT R88, R0, 0x7610, R88 ;  /* 0x000076100058b816 */ /* 0x000fe20000000058 */
[----:B-1----:R-:W-:Y:S03]  /*59d0*/  @UP0 UIMAD.WIDE UR6, UR4, 0x4, UR6 ;  /* 0x00000004040608a5 */ /* 0x002fe6000f8e0206 */
[----:B------:R-:W1:Y:S03]  /*59e0*/  @!UP0 LDCU UR4, c[0x0][0x880] ;  /* 0x00011000ff0487ac */ /* 0x000e660008000800 */
[----:B------:R-:W-:Y:S01]  /*59f0*/  IMAD.U32 R2, RZ, RZ, UR6 ;  /* 0x00000006ff027e24 */ /* 0x000fe2000f8e00ff */
[----:B------:R-:W-:Y:S05]  /*5a00*/  MOV R3, UR7 ;  /* 0x0000000700037c02 */ /* 0x000fea0008000f00 */
[----:B-----5:R2:W5:Y:S02]  /*5a10*/  @P3 LDG.E R49, desc[UR46][R2.64] ;  /* 0x0000002e02313981 */ /* 0x020564000c1e1900 */
[----:B-12---:R-:W-:Y:S02]  /*5a20*/  @!P3 IMAD.U32 R49, RZ, RZ, UR4 ;  /* 0x00000004ff31be24 */ /* 0x006fe4000f8e00ff */
.L_x_97:
[----:B------:R-:W-:Y:S05]  /*5a30*/  @!P4 BRA `(.L_x_98) ;  /* 0x000000000020c947 */ /* 0x000fea0003800000 */
[----:B------:R-:W-:Y:S04]  /*5a40*/  ISETP.NE.U32.AND P3, PT, R80, RZ, PT ;  /* 0x000000ff5000720c */ /* 0x000fe80003f65070 */
[----:B------:R-:W-:Y:S11]  /*5a50*/  ISETP.NE.AND.EX P3, PT, R81, RZ, PT, P3 ;  /* 0x000000ff5100720c */ /* 0x000ff60003f65330 */
[----:B------:R-:W-:Y:S02]  /*5a60*/  @!UPT UIADD3 URZ, UPT, UPT, URZ, URZ, URZ ;  /* 0x000000fffffff290 */ /* 0x000fe4000fffe0ff */
[----:B------:R-:W1:Y:S01]  /*5a70*/  @P3 LDC.64 R2, c[0x0][0x8a8] ;  /* 0x00022a00ff023b82 */ /* 0x000e620000000a00 */
[----:B------:R-:W-:Y:S04]  /*5a80*/  @P3 IMAD R0, R82, UR36, RZ ;  /* 0x0000002452003c24 */ /* 0x000fe8000f8e02ff */
[----:B-1----:R-:W-:Y:S05]  /*5a90*/  @P3 IMAD.WIDE R2, R0, 0x4, R2 ;  /* 0x0000000400023825 */ /* 0x002fea00078e0202 */
[----:B-----5:R1:W5:Y:S02]  /*5aa0*/  @P3 LDG.E R47, desc[UR46][R2.64] ;  /* 0x0000002e022f3981 */ /* 0x020364000c1e1900 */
[----:B-1----:R-:W2:Y:S02]  /*5ab0*/  @!P3 LDC R47, c[0x0][0x8a0] ;  /* 0x00022800ff2fbb82 */ /* 0x002ea40000000800 */
.L_x_98:
[----:B-----5:R-:W-:Y:S01]  /*5ac0*/  FSETP.NEU.AND P3, PT, R49, RZ, PT ;  /* 0x000000ff3100720b */ /* 0x020fe20003f6d000 */
[----:B------:R-:W-:Y:S01]  /*5ad0*/  BSSY B1, `(.L_x_99) ;  /* 0x0000039000017945 */ /* 0x000fe20003800000 */
[----:B------:R-:W-:Y:S01]  /*5ae0*/  SEL R3, RZ, 0xffffffff, P2 ;  /* 0xffffffffff037807 */ /* 0x000fe20001000000 */
[----:B------:R-:W-:Y:S01]  /*5af0*/  IMAD.MOV.U32 R66, RZ, RZ, 0x1 ;  /* 0x00000001ff427424 */ /* 0x000fe200078e00ff */
[----:B------:R-:W-:Y:S01]  /*5b00*/  @P1 LOP3.LUT P2, RZ, R88, 0xff, RZ, 0xc0, !PT ;  /* 0x000000ff58ff1812 */ /* 0x000fe2000784c0ff */
[----:B------:R-:W-:Y:S01]  /*5b10*/  IMAD R48, R45, 0x80, R46 ;  /* 0x000000802d307824 */ /* 0x000fe200078e022e */
[----:B------:R-:W-:Y:S01]  /*5b20*/  @P1 SEL R0, RZ, 0xffffffff, P3 ;  /* 0xffffffffff001807 */ /* 0x000fe20001800000 */
[----:B------:R-:W-:Y:S01]  /*5b30*/  IMAD R106, R101, -0x10, R99 ;  /* 0xfffffff0656a7824 */ /* 0x000fe200078e0263 */
[----:B------:R-:W-:Y:S01]  /*5b40*/  LOP3.LUT R97, R97, 0x1, RZ, 0x3c, !PT ;  /* 0x0000000161617812 */ /* 0x000fe200078e3cff */
[----:B------:R-:W-:Y:S01]  /*5b50*/  IMAD.MOV.U32 R65, RZ, RZ, RZ ;  /* 0x000000ffff417224 */ /* 0x000fe200078e00ff */
[----:B------:R-:W-:Y:S02]  /*5b60*/  @P0 SEL R0, R3, R0, !P2 ;  /* 0x0000000003000207 */ /* 0x000fe40005000000 */
[----:B------:R-:W-:Y:S02]  /*5b70*/  CS2R R78, SRZ ;  /* 0x00000000004e7805 */ /* 0x000fe4000001ff00 */
[----:B------:R-:W-:Y:S02]  /*5b80*/  LEA R64, R45, UR48, 0x3 ;  /* 0x000000302d407c11 */ /* 0x000fe4000f8e18ff */
[----:B------:R-:W-:Y:S02]  /*5b90*/  CS2R R76, SRZ ;  /* 0x00000000004c7805 */ /* 0x000fe4000001ff00 */
[----:B------:R-:W-:Y:S02]  /*5ba0*/  @P1 LOP3.LUT R0, R0, 0x1, RZ, 0xc0, !PT ;  /* 0x0000000100001812 */ /* 0x000fe400078ec0ff */
[----:B------:R-:W-:Y:S02]  /*5bb0*/  CS2R R70, SRZ ;  /* 0x0000000000467805 */ /* 0x000fe4000001ff00 */
[----:B------:R-:W-:Y:S02]  /*5bc0*/  PLOP3.LUT P2, PT, PT, PT, UP1, 0x80, 0x8 ;  /* 0x000000000008781c */ /* 0x000fe40003f4f018 */
[----:B------:R-:W-:Y:S02]  /*5bd0*/  CS2R R68, SRZ ;  /* 0x0000000000447805 */ /* 0x000fe4000001ff00 */
[----:B------:R-:W-:Y:S02]  /*5be0*/  ISETP.NE.U32.OR P5, PT, R0, 0x1, !P1 ;  /* 0x000000010000780c */ /* 0x000fe40004fa5470 */
[----:B------:R-:W-:Y:S02]  /*5bf0*/  CS2R R62, SRZ ;  /* 0x00000000003e7805 */ /* 0x000fe4000001ff00 */
[----:B------:R-:W-:Y:S02]  /*5c00*/  LOP3.LUT P4, R104, R88, 0xff, RZ, 0xc0, !PT ;  /* 0x000000ff58687812 */ /* 0x000fe4000788c0ff */
[----:B------:R-:W-:Y:S02]  /*5c10*/  CS2R R60, SRZ ;  /* 0x00000000003c7805 */ /* 0x000fe4000001ff00 */
[----:B------:R-:W-:Y:S02]  /*5c20*/  SEL R2, RZ, 0xffffffff, P3 ;  /* 0xffffffffff027807 */ /* 0x000fe40001800000 */
[----:B------:R-:W-:Y:S02]  /*5c30*/  CS2R R58, SRZ ;  /* 0x00000000003a7805 */ /* 0x000fe4000001ff00 */
[----:B------:R-:W-:Y:S02]  /*5c40*/  P2R R107, PR, RZ, 0x20 ;  /* 0x00000020ff6b7803 */ /* 0x000fe40000000000 */
[----:B------:R-:W-:Y:S02]  /*5c50*/  CS2R R56, SRZ ;  /* 0x0000000000387805 */ /* 0x000fe4000001ff00 */
[----:B------:R-:W-:Y:S02]  /*5c60*/  @P2 SEL R2, R3, R2, !P4 ;  /* 0x0000000203022207 */ /* 0x000fe40006000000 */
[----:B------:R-:W-:Y:S02]  /*5c70*/  @P5 SHF.L.U32 R0, R97, 0x1f, RZ ;  /* 0x0000001f61005819 */ /* 0x000fe400000006ff */
[----:B------:R-:W-:Y:S02]  /*5c80*/  LOP3.LUT R2, R2, 0x1, RZ, 0xc0, !PT ;  /* 0x0000000102027812 */ /* 0x000fe400078ec0ff */
[----:B------:R1:W3:Y:S02]  /*5c90*/  @P5 SYNCS.PHASECHK.TRANS64.TRYWAIT P1, [UR48+0xc0], R0 ;  /* 0x0000c000ff0055a7 */ /* 0x0002e40008021130 */
[----:B------:R-:W-:Y:S04]  /*5ca0*/  ISETP.NE.U32.AND P2, PT, R2, 0x1, PT ;  /* 0x000000010200780c */ /* 0x000fe80003f45070 */
[----:B------:R-:W-:Y:S02]  /*5cb0*/  P2R R67, PR, RZ, 0x4 ;  /* 0x00000004ff437803 */ /* 0x000fe40000000000 */
[----:B-1----:R-:W-:Y:S04]  /*5cc0*/  SHF.L.U32 R0, R96, 0x1f, RZ ;  /* 0x0000001f60007819 */ /* 0x002fe800000006ff */
[----:B------:R1:W4:Y:S01]  /*5cd0*/  SYNCS.PHASECHK.TRANS64.TRYWAIT P0, [R64+URZ+0x130], R0 ;  /* 0x00013000400075a7 */ /* 0x00032200080011ff */
[----:B---3--:R-:W-:Y:S01]  /*5ce0*/  @P5 SEL R66, RZ, 0x1, !P1 ;  /* 0x00000001ff425807 */ /* 0x008fe20004800000 */
[----:B-1----:R-:W-:Y:S06]  /*5cf0*/  @!P5 BRA `(.L_x_100) ;  /* 0x000000000058d947 */ /* 0x002fec0003800000 */
[----:B------:R-:W-:Y:S01]  /*5d00*/  IMAD.MOV.U32 R79, RZ, RZ, RZ ;  /* 0x000000ffff4f7224 */ /* 0x000fe200078e00ff */
[----:B------:R-:W-:Y:S01]  /*5d10*/  ISETP.NE.AND P1, PT, R66, RZ, PT ;  /* 0x000000ff4200720c */ /* 0x000fe20003f25270 */
[----:B------:R-:W-:Y:S01]  /*5d20*/  BSSY B0, `(.L_x_101) ;  /* 0x000000c000007945 */ /* 0x000fe20003800000 */
[----:B------:R-:W-:Y:S02]  /*5d30*/  CS2R R58, SRZ ;  /* 0x00000000003a7805 */ /* 0x000fe4000001ff00 */
[----:B------:R-:W-:Y:S02]  /*5d40*/  CS2R R56, SRZ ;  /* 0x0000000000387805 */ /* 0x000fe4000001ff00 */
[----:B------:R-:W-:Y:S02]  /*5d50*/  CS2R R62, SRZ ;  /* 0x00000000003e7805 */ /* 0x000fe4000001ff00 */
[----:B------:R-:W-:Y:S02]  /*5d60*/  CS2R R60, SRZ ;  /* 0x00000000003c7805 */ /* 0x000fe4000001ff00 */
[----:B------:R-:W-:Y:S02]  /*5d70*/  CS2R R70, SRZ ;  /* 0x0000000000467805 */ /* 0x000fe4000001ff00 */
[----:B------:R-:W-:Y:S02]  /*5d80*/  CS2R R68, SRZ ;  /* 0x0000000000447805 */ /* 0x000fe4000001ff00 */
[----:B------:R-:W-:Y:S01]  /*5d90*/  CS2R R76, SRZ ;  /* 0x00000000004c7805 */ /* 0x000fe2000001ff00 */
[----:B------:R-:W-:Y:S06]  /*5da0*/  @P1 BRA `(.L_x_102) ;  /* 0x00000000000c1947 */ /* 0x000fec0003800000 */
[----:B------:R-:W-:Y:S04]  /*5db0*/  SHF.L.U32 R3, R97, 0x1f, RZ ;  /* 0x0000001f61037819 */ /* 0x000fe800000006ff */
[----:B------:R-:W1:Y:S02]  /*5dc0*/  SYNCS.PHASECHK.TRANS64.TRYWAIT P1, [UR48+0xc0], R3 ;  /* 0x0000c003ff0075a7 */ /* 0x000e640008021130 */
[----:B-1----:R-:W-:Y:S05]  /*5dd0*/  @!P1 BRA `(.L_x_103) ;  /* 0x0000004000249947 */ /* 0x002fea0003800000 */
.L_x_102:
[----:B------:R-:W-:Y:S05]  /*5de0*/  BSYNC B0 ;  /* 0x0000000000007941 */ /* 0x000fea0003800000 */
.L_x_101:
[----:B------:R-:W-:Y:S01]  /*5df0*/  ISETP.NE.AND P1, PT, R67, RZ, PT ;  /* 0x000000ff4300720c */ /* 0x000fe20003f25270 */
[----:B------:R-:W-:Y:S11]  /*5e00*/  HFMA2 R65, -RZ, RZ, 0, 5.9604644775390625e-08 ;  /* 0x00000001ff417431 */ /* 0x000ff600000001ff */
[----:B------:R-:W-:Y:S01]  /*5e10*/  @!UPT UIADD3 URZ, UPT, UPT, URZ, URZ, URZ ;  /* 0x000000fffffff290 */ /* 0x000fe2000fffe0ff */
[----:B------:R3:W1:Y:S04]  /*5e20*/  @P1 LDS.128 R56, [R100] ;  /* 0x0000000064381984 */ /* 0x0006680000000c00 */
[----:B------:R3:W1:Y:S04]  /*5e30*/  @P1 LDS.128 R60, [R99+0x10] ;  /* 0x00001000633c1984 */ /* 0x0006680000000c00 */
[----:B------:R3:W1:Y:S04]  /*5e40*/  @P1 LDS.128 R68, [R98+0x20] ;  /* 0x0000200062441984 */ /* 0x0006680000000c00 */
[----:B------:R3:W1:Y:S02]  /*5e50*/  @P1 LDS.128 R76, [R106+0x30] ;  /* 0x000030006a4c1984 */ /* 0x0006640000000c00 */
.L_x_100:
[----:B------:R-:W-:Y:S05]  /*5e60*/  BSYNC B1 ;  /* 0x0000000000017941 */ /* 0x000fea0003800000 */
.L_x_99:
[----:B-1----:R-:W-:Y:S04]  /*5e70*/  SHF.R.U32.HI R2, RZ, 0x15, R48 ;  /* 0x00000015ff027819 */ /* 0x002fe80000011630 */
[----:B------:R-:W-:Y:S01]  /*5e80*/  LOP3.LUT P1, RZ, R2, 0x3, R92, 0x48, !PT ;  /* 0x0000000302ff7812 */ /* 0x000fe2000782485c */
[----:B------:R-:W-:Y:S01]  /*5e90*/  @!UPT UIADD3 URZ, UPT, UPT, URZ, URZ, URZ ;  /* 0x000000fffffff290 */ /* 0x000fe2000fffe0ff */
[----:B----4-:R-:W-:Y:S11]  /*5ea0*/  @P0 BRA `(.L_x_104) ;  /* 0x0000000000080947 */ /* 0x010ff60003800000 */
[----:B------:R-:W1:Y:S02]  /*5eb0*/  SYNCS.PHASECHK.TRANS64.TRYWAIT P0, [R64+URZ+0x130], R0 ;  /* 0x00013000400075a7 */ /* 0x000e6400080011ff */
[----:B-1----:R-:W-:Y:S05]  /*5ec0*/  @!P0 BRA `(.L_x_105) ;  /* 0x0000004000008947 */ /* 0x002fea0003800000 */
.L_x_104:
[----:B------:R-:W-:Y:S05]  /*5ed0*/  @!P1 BRA `(.L_x_106) ;  /* 0x0000000000409947 */ /* 0x000fea0003800000 */
[----:B------:R-:W4:Y:S01]  /*5ee0*/  LDCU.64 UR8, c[0x4][0x70] ;  /* 0x01000e00ff0877ac */ /* 0x000f220008000a00 */
[----:B------:R-:W-:Y:S01]  /*5ef0*/  MOV R3, 0x0 ;  /* 0x0000000000037802 */ /* 0x000fe20000000f00 */
[----:B------:R-:W-:Y:S02]  /*5f00*/  HFMA2 R12, -RZ, RZ, 0, 5.9604644775390625e-08 ;  /* 0x00000001ff0c7431 */ /* 0x000fe400000001ff */
[----:B------:R-:W-:Y:S02]  /*5f10*/  IMAD.MOV.U32 R8, RZ, RZ, 0x192 ;  /* 0x00000192ff087424 */ /* 0x000fe400078e00ff */
[----:B------:R-:W-:Y:S01]  /*5f20*/  IMAD.MOV.U32 R13, RZ, RZ, RZ ;  /* 0x000000ffff0d7224 */ /* 0x000fe200078e00ff */
[----:B------:R-:W5:Y:S01]  /*5f30*/  LDCU.64 UR6, c[0x4][0x78] ;  /* 0x01000f00ff0677ac */ /* 0x000f620008000a00 */
[----:B------:R-:W1:Y:S01]  /*5f40*/  LDC.64 R2, c[0x4][R3] ;  /* 0x0100000003027b82 */ /* 0x000e620000000a00 */
[----:B------:R-:W2:Y:S01]  /*5f50*/  LDCU.64 UR4, c[0x4][0x10] ;  /* 0x01000200ff0477ac */ /* 0x000ea20008000a00 */
[----:B----4-:R-:W-:Y:S01]  /*5f60*/  MOV R5, UR9 ;  /* 0x0000000900057c02 */ /* 0x010fe20008000f00 */
[----:B------:R-:W-:Y:S01]  /*5f70*/  IMAD.U32 R4, RZ, RZ, UR8 ;  /* 0x00000008ff047e24 */ /* 0x000fe2000f8e00ff */
[----:B-----5:R-:W-:Y:S01]  /*5f80*/  MOV R7, UR7 ;  /* 0x0000000700077c02 */ /* 0x020fe20008000f00 */
[----:B------:R-:W-:Y:S01]  /*5f90*/  IMAD.U32 R6, RZ, RZ, UR6 ;  /* 0x00000006ff067e24 */ /* 0x000fe2000f8e00ff */
[----:B--2---:R-:W-:Y:S01]  /*5fa0*/  MOV R11, UR5 ;  /* 0x00000005000b7c02 */ /* 0x004fe20008000f00 */
[----:B------:R-:W-:Y:S02]  /*5fb0*/  IMAD.U32 R10, RZ, RZ, UR4 ;  /* 0x00000004ff0a7e24 */ /* 0x000fe4000f8e00ff */
[----:B------:R-:W-:Y:S07]  /*5fc0*/  LEPC R20, `(.L_x_106) ;  /* 0x000000001014794e */ /* 0x000fee0000000000 */
[----:B-1-3--:R-:W-:Y:S05]  /*5fd0*/  CALL.ABS.NOINC R2 ;  /* 0x0000000002007343 */ /* 0x00afea0003c00000 */
.L_x_106:
[----:B------:R-:W-:Y:S05]  /*5fe0*/  WARPSYNC.ALL ;  /* 0x0000000000007948 */ /* 0x000fea0003800000 */
[----:B------:R-:W-:Y:S01]  /*5ff0*/  R2UR UR4, R48 ;  /* 0x00000000300472ca */ /* 0x000fe200000e0000 */
[--C-:B------:R-:W-:Y:S01]  /*6000*/  HADD2.F32 R50, -RZ, R56.reuse.H0_H0 ;  /* 0x20000038ff327230 */ /* 0x100fe20000004100 */
[----:B------:R-:W-:Y:S01]  /*6010*/  ISETP.NE.AND P0, PT, R102, RZ, PT ;  /* 0x000000ff6600720c */ /* 0x000fe20003f05270 */
[----:B------:R-:W-:Y:S01]  /*6020*/  HADD2.F32 R51, -RZ, R56.H1_H1 ;  /* 0x30000038ff337230 */ /* 0x000fe20000004100 */
[----:B------:R-:W-:Y:S01]  /*6030*/  BSSY.RECONVERGENT B0, `(.L_x_107) ;  /* 0x0000086000007945 */ /* 0x000fe20003800200 */
[--C-:B------:R-:W-:Y:S08]  /*6040*/  HADD2.F32 R52, -RZ, R57.reuse.H0_H0 ;  /* 0x20000039ff347230 */ /* 0x100ff00000004100 */
[----:B------:R-:W1:Y:S02]  /*6050*/  LDTM.x32 R4, tmem[UR4] ;  /* 0x00000004000479ee */ /* 0x000e6400082c0000 */
[C---:B-12---:R-:W-:Y:S01]  /*6060*/  FMUL R0, R47.reuse, R4 ;  /* 0x000000042f007220 */ /* 0x046fe20000400000 */
[C---:B------:R-:W-:Y:S01]  /*6070*/  FMUL R2, R47.reuse, R5 ;  /* 0x000000052f027220 */ /* 0x040fe20000400000 */
[C---:B------:R-:W-:Y:S01]  /*6080*/  FMUL R4, R47.reuse, R8 ;  /* 0x000000082f047220 */ /* 0x040fe20000400000 */
[----:B------:R-:W-:Y:S01]  /*6090*/  FMUL R3, R47, R6 ;  /* 0x000000062f037220 */ /* 0x000fe20000400000 */
[C---:B------:R-:W-:Y:S01]  /*60a0*/  FFMA R0, R49.reuse, R50, R0 ;  /* 0x0000003231007223 */ /* 0x040fe20000000000 */
[----:B------:R-:W-:Y:S01]  /*60b0*/  FFMA R2, R49, R51, R2 ;  /* 0x0000003331027223 */ /* 0x000fe20000000002 */
[C---:B------:R-:W-:Y:S01]  /*60c0*/  FMUL R5, R47.reuse, R9 ;  /* 0x000000092f057220 */ /* 0x040fe20000400000 */
        /* <DEDUP_REMOVED lines=16> */
[----:B------:R-:W-:Y:S02]  /*61d0*/  HADD2.F32 R32, -RZ, R57.H1_H1 ;  /* 0x30000039ff207230 */ /* 0x000fe40000004100 */
[C---:B------:R-:W-:Y:S01]  /*61e0*/  FMUL R26, R47.reuse, R30 ;  /* 0x0000001e2f1a7220 */ /* 0x040fe20000400000 */
[----:B------:R-:W-:Y:S01]  /*61f0*/  FMUL R29, R47, R33 ;  /* 0x000000212f1d7220 */ /* 0x000fe20000400000 */
[--C-:B------:R-:W-:Y:S02]  /*6200*/  HADD2.F32 R33, -RZ, R58.reuse.H0_H0 ;  /* 0x2000003aff217230 */ /* 0x100fe40000004100 */
[----:B------:R-:W-:Y:S01]  /*6210*/  FFMA R3, R49, R52, R3 ;  /* 0x0000003431037223 */ /* 0x000fe20000000003 */
[C---:B------:R-:W-:Y:S01]  /*6220*/  FMUL R7, R47.reuse, R7 ;  /* 0x000000072f077220 */ /* 0x040fe20000400000 */
[----:B------:R-:W-:Y:S01]  /*6230*/  FMUL R30, R47, R34 ;  /* 0x000000222f1e7220 */ /* 0x000fe20000400000 */
[----:B------:R-:W-:Y:S01]  /*6240*/  HADD2.F32 R34, -RZ, R58.H1_H1 ;  /* 0x3000003aff227230 */ /* 0x000fe20000004100 */
[----:B------:R-:W-:Y:S01]  /*6250*/  F2FP.F16.F32.PACK_AB R52, R2, R0 ;  /* 0x000000000234723e */ /* 0x000fe200000000ff */
[--C-:B------:R-:W-:Y:S02]  /*6260*/  HADD2.F32 R0, -RZ, R59.reuse.H0_H0 ;  /* 0x2000003bff007230 */ /* 0x100fe40000004100 */
[C---:B------:R-:W-:Y:S01]  /*6270*/  FFMA R7, R49.reuse, R32, R7 ;  /* 0x0000002031077223 */ /* 0x040fe20000000007 */
[----:B------:R-:W-:Y:S02]  /*6280*/  HADD2.F32 R2, -RZ, R59.H1_H1 ;  /* 0x3000003bff027230 */ /* 0x000fe40000004100 */
[C---:B------:R-:W-:Y:S01]  /*6290*/  FFMA R4, R49.reuse, R33, R4 ;  /* 0x0000002131047223 */ /* 0x040fe20000000004 */
[C---:B------:R-:W-:Y:S01]  /*62a0*/  FFMA R5, R49.reuse, R34, R5 ;  /* 0x0000002231057223 */ /* 0x040fe20000000005 */
[----:B------:R-:W-:Y:S01]  /*62b0*/  FFMA R6, R49, R0, R6 ;  /* 0x0000000031067223 */ /* 0x000fe20000000006 */
[--C-:B------:R-:W-:Y:S02]  /*62c0*/  HADD2.F32 R0, -RZ, R60.reuse.H0_H0 ;  /* 0x2000003cff007230 */ /* 0x100fe40000004100 */
[----:B------:R-:W-:Y:S01]  /*62d0*/  FMUL R11, R47, R11 ;  /* 0x0000000b2f0b7220 */ /* 0x000fe20000400000 */
[----:B------:R-:W-:Y:S01]  /*62e0*/  F2FP.F16.F32.PACK_AB R53, R7, R3 ;  /* 0x000000030735723e */ /* 0x000fe200000000ff */
[--C-:B------:R-:W-:Y:S02]  /*62f0*/  HADD2.F32 R3, -RZ, R61.reuse.H0_H0 ;  /* 0x2000003dff037230 */ /* 0x100fe40000004100 */
[----:B------:R-:W-:Y:S01]  /*6300*/  FMUL R15, R47, R15 ;  /* 0x0000000f2f0f7220 */ /* 0x000fe20000400000 */
[C---:B------:R-:W-:Y:S01]  /*6310*/  FFMA R11, R49.reuse, R2, R11 ;  /* 0x00000002310b7223 */ /* 0x040fe2000000000b */
[----:B------:R-:W-:Y:S02]  /*6320*/  HADD2.F32 R2, -RZ, R60.H1_H1 ;  /* 0x3000003cff027230 */ /* 0x000fe40000004100 */
[----:B------:R-:W-:Y:S01]  /*6330*/  FFMA R8, R49, R0, R8 ;  /* 0x0000000031087223 */ /* 0x000fe20000000008 */
[----:B------:R-:W-:Y:S02]  /*6340*/  HADD2.F32 R0, -RZ, R61.H1_H1 ;  /* 0x3000003dff007230 */ /* 0x000fe40000004100 */
[C---:B------:R-:W-:Y:S01]  /*6350*/  FMUL R19, R47.reuse, R19 ;  /* 0x000000132f137220 */ /* 0x040fe20000400000 */
[----:B------:R-:W-:Y:S01]  /*6360*/  FMUL R23, R47, R23 ;  /* 0x000000172f177220 */ /* 0x000fe20000400000 */
[C---:B------:R-:W-:Y:S01]  /*6370*/  FFMA R9, R49.reuse, R2, R9 ;  /* 0x0000000231097223 */ /* 0x040fe20000000009 */
[C---:B------:R-:W-:Y:S01]  /*6380*/  FFMA R10, R49.reuse, R3, R10 ;  /* 0x00000003310a7223 */ /* 0x040fe2000000000a */
[----:B------:R-:W-:Y:S01]  /*6390*/  FFMA R15, R49, R0, R15 ;  /* 0x00000000310f7223 */ /* 0x000fe2000000000f */
[--C-:B------:R-:W-:Y:S02]  /*63a0*/  HADD2.F32 R2, -RZ, R62.reuse.H0_H0 ;  /* 0x2000003eff027230 */ /* 0x100fe40000004100 */
[----:B------:R-:W-:Y:S01]  /*63b0*/  FMUL R27, R47, R27 ;  /* 0x0000001b2f1b7220 */ /* 0x000fe20000400000 */
[----:B------:R-:W-:Y:S01]  /*63c0*/  HADD2.F32 R0, -RZ, R62.H1_H1 ;  /* 0x3000003eff007230 */ /* 0x000fe20000004100 */
[----:B------:R-:W-:Y:S01]  /*63d0*/  F2FP.F16.F32.PACK_AB R54, R5, R4 ;  /* 0x000000040536723e */ /* 0x000fe200000000ff */
[--C-:B------:R-:W-:Y:S02]  /*63e0*/  HADD2.F32 R3, -RZ, R63.reuse.H0_H0 ;  /* 0x2000003fff037230 */ /* 0x100fe40000004100 */
[C---:B------:R-:W-:Y:S01]  /*63f0*/  FFMA R12, R49.reuse, R2, R12 ;  /* 0x00000002310c7223 */ /* 0x040fe2000000000c */
[--C-:B------:R-:W-:Y:S02]  /*6400*/  HADD2.F32 R2, -RZ, R68.reuse.H0_H0 ;  /* 0x20000044ff027230 */ /* 0x100fe40000004100 */
[C---:B------:R-:W-:Y:S01]  /*6410*/  FFMA R13, R49.reuse, R0, R13 ;  /* 0x00000000310d7223 */ /* 0x040fe2000000000d */
[----:B------:R-:W-:Y:S02]  /*6420*/  HADD2.F32 R0, -RZ, R63.H1_H1 ;  /* 0x3000003fff007230 */ /* 0x000fe40000004100 */
[----:B------:R-:W-:Y:S01]  /*6430*/  FFMA R14, R49, R3, R14 ;  /* 0x00000003310e7223 */ /* 0x000fe2000000000e */
[----:B------:R-:W-:Y:S01]  /*6440*/  HADD2.F32 R3, -RZ, R68.H1_H1 ;  /* 0x30000044ff037230 */ /* 0x000fe20000004100 */
[----:B------:R-:W-:Y:S01]  /*6450*/  F2FP.F16.F32.PACK_AB R55, R11, R6 ;  /* 0x000000060b37723e */ /* 0x000fe200000000ff */
[----:B------:R-:W-:Y:S01]  /*6460*/  FMUL R31, R47, R31 ;  /* 0x0000001f2f1f7220 */ /* 0x000fe20000400000 */
[C---:B------:R-:W-:Y:S01]  /*6470*/  FFMA R19, R49.reuse, R0, R19 ;  /* 0x0000000031137223 */ /* 0x040fe20000000013 */
[--C-:B------:R-:W-:Y:S02]  /*6480*/  HADD2.F32 R0, -RZ, R69.reuse.H0_H0 ;  /* 0x20000045ff007230 */ /* 0x100fe40000004100 */
[C---:B------:R-:W-:Y:S01]  /*6490*/  FFMA R16, R49.reuse, R2, R16 ;  /* 0x0000000231107223 */ /* 0x040fe20000000010 */
[----:B------:R1:W-:Y:S01]  /*64a0*/  STS.128 [R100], R52 ;  /* 0x0000003464007388 */ /* 0x0003e20000000c00 */
[C---:B------:R-:W-:Y:S01]  /*64b0*/  FFMA R17, R49.reuse, R3, R17 ;  /* 0x0000000331117223 */ /* 0x040fe20000000011 */
[----:B------:R-:W-:Y:S02]  /*64c0*/  HADD2.F32 R2, -RZ, R69.H1_H1 ;  /* 0x30000045ff027230 */ /* 0x000fe40000004100 */
[----:B------:R-:W-:Y:S01]  /*64d0*/  FFMA R18, R49, R0, R18 ;  /* 0x0000000031127223 */ /* 0x000fe20000000012 */
[--C-:B------:R-:W-:Y:S01]  /*64e0*/  HADD2.F32 R0, -RZ, R70.reuse.H0_H0 ;  /* 0x20000046ff007230 */ /* 0x100fe20000004100 */
[----:B------:R-:W-:Y:S01]  /*64f0*/  F2FP.F16.F32.PACK_AB R8, R9, R8 ;  /* 0x000000080908723e */ /* 0x000fe200000000ff */
[--C-:B------:R-:W-:Y:S02]  /*6500*/  HADD2.F32 R3, -RZ, R71.reuse.H0_H0 ;  /* 0x20000047ff037230 */ /* 0x100fe40000004100 */
[C---:B------:R-:W-:Y:S01]  /*6510*/  FFMA R23, R49.reuse, R2, R23 ;  /* 0x0000000231177223 */ /* 0x040fe20000000017 */
[----:B------:R-:W-:Y:S02]  /*6520*/  HADD2.F32 R2, -RZ, R70.H1_H1 ;  /* 0x30000046ff027230 */ /* 0x000fe40000004100 */
[----:B------:R-:W-:Y:S01]  /*6530*/  FFMA R20, R49, R0, R20 ;  /* 0x0000000031147223 */ /* 0x000fe20000000014 */
[----:B------:R-:W-:Y:S01]  /*6540*/  HADD2.F32 R0, -RZ, R71.H1_H1 ;  /* 0x30000047ff007230 */ /* 0x000fe20000004100 */
[----:B------:R-:W-:Y:S01]  /*6550*/  F2FP.F16.F32.PACK_AB R9, R15, R10 ;  /* 0x0000000a0f09723e */ /* 0x000fe200000000ff */
[----:B------:R-:W-:Y:S02]  /*6560*/  HADD2.F32 R4, -RZ, R79.H0_H0 ;  /* 0x2000004fff047230 */ /* 0x000fe40000004100 */
[C---:B------:R-:W-:Y:S01]  /*6570*/  FFMA R21, R49.reuse, R2, R21 ;  /* 0x0000000231157223 */ /* 0x040fe20000000015 */
[C---:B------:R-:W-:Y:S01]  /*6580*/  FFMA R22, R49.reuse, R3, R22 ;  /* 0x0000000331167223 */ /* 0x040fe20000000016 */
[----:B------:R-:W-:Y:S01]  /*6590*/  FFMA R27, R49, R0, R27 ;  /* 0x00000000311b7223 */ /* 0x000fe2000000001b */
[--C-:B------:R-:W-:Y:S01]  /*65a0*/  HADD2.F32 R2, -RZ, R76.reuse.H0_H0 ;  /* 0x2000004cff027230 */ /* 0x100fe20000004100 */
[----:B------:R-:W-:Y:S01]  /*65b0*/  F2FP.F16.F32.PACK_AB R10, R13, R12 ;  /* 0x0000000c0d0a723e */ /* 0x000fe200000000ff */
[----:B------:R-:W-:Y:S01]  /*65c0*/  HADD2.F32 R0, -RZ, R76.H1_H1 ;  /* 0x3000004cff007230 */ /* 0x000fe20000004100 */
[----:B------:R-:W-:Y:S01]  /*65d0*/  F2FP.F16.F32.PACK_AB R11, R19, R14 ;  /* 0x0000000e130b723e */ /* 0x000fe200000000ff */
[--C-:B------:R-:W-:Y:S02]  /*65e0*/  HADD2.F32 R3, -RZ, R77.reuse.H0_H0 ;  /* 0x2000004dff037230 */ /* 0x100fe40000004100 */
[C---:B------:R-:W-:Y:S01]  /*65f0*/  FFMA R24, R49.reuse, R2, R24 ;  /* 0x0000000231187223 */ /* 0x040fe20000000018 */
[--C-:B------:R-:W-:Y:S02]  /*6600*/  HADD2.F32 R2, -RZ, R78.reuse.H0_H0 ;  /* 0x2000004eff027230 */ /* 0x100fe40000004100 */
[C---:B------:R-:W-:Y:S01]  /*6610*/  FFMA R25, R49.reuse, R0, R25 ;  /* 0x0000000031197223 */ /* 0x040fe20000000019 */
[----:B------:R1:W-:Y:S01]  /*6620*/  STS.128 [R99+0x10], R8 ;  /* 0x0000100863007388 */ /* 0x0003e20000000c00 */
[----:B------:R-:W-:Y:S02]  /*6630*/  HADD2.F32 R0, -RZ, R77.H1_H1 ;  /* 0x3000004dff007230 */ /* 0x000fe40000004100 */
[----:B------:R-:W-:Y:S01]  /*6640*/  FFMA R26, R49, R3, R26 ;  /* 0x00000003311a7223 */ /* 0x000fe2000000001a */
[----:B------:R-:W-:Y:S01]  /*6650*/  HADD2.F32 R3, -RZ, R78.H1_H1 ;  /* 0x3000004eff037230 */ /* 0x000fe20000004100 */
[----:B------:R-:W-:Y:S01]  /*6660*/  F2FP.F16.F32.PACK_AB R16, R17, R16 ;  /* 0x000000101110723e */ /* 0x000fe200000000ff */
[----:B------:R-:W-:Y:S01]  /*6670*/  HADD2.F32 R5, -RZ, R79.H1_H1 ;  /* 0x3000004fff057230 */ /* 0x000fe20000004100 */
[----:B------:R-:W-:Y:S01]  /*6680*/  F2FP.F16.F32.PACK_AB R17, R23, R18 ;  /* 0x000000121711723e */ /* 0x000fe200000000ff */
[----:B------:R-:W-:Y:S01]  /*6690*/  FFMA R31, R49, R0, R31 ;  /* 0x00000000311f7223 */ /* 0x000fe2000000001f */
[----:B------:R-:W-:Y:S01]  /*66a0*/  FMUL R35, R47, R35 ;  /* 0x000000232f237220 */ /* 0x000fe20000400000 */
[----:B------:R-:W-:Y:S01]  /*66b0*/  F2FP.F16.F32.PACK_AB R18, R21, R20 ;  /* 0x000000141512723e */ /* 0x000fe200000000ff */
[----:B------:R-:W-:Y:S01]  /*66c0*/  FFMA R28, R49, R2, R28 ;  /* 0x00000002311c7223 */ /* 0x000fe2000000001c */
[----:B------:R-:W-:Y:S01]  /*66d0*/  F2FP.F16.F32.PACK_AB R19, R27, R22 ;  /* 0x000000161b13723e */ /* 0x000fe200000000ff */
[C---:B------:R-:W-:Y:S01]  /*66e0*/  FFMA R29, R49.reuse, R3, R29 ;  /* 0x00000003311d7223 */ /* 0x040fe2000000001d */
[C---:B------:R-:W-:Y:S01]  /*66f0*/  FFMA R30, R49.reuse, R4, R30 ;  /* 0x00000004311e7223 */ /* 0x040fe2000000001e */
[----:B------:R-:W-:Y:S01]  /*6700*/  FFMA R35, R49, R5, R35 ;  /* 0x0000000531237223 */ /* 0x000fe20000000023 */
[----:B------:R-:W-:Y:S01]  /*6710*/  F2FP.F16.F32.PACK_AB R24, R25, R24 ;  /* 0x000000181918723e */ /* 0x000fe200000000ff */
[----:B------:R1:W-:Y:S01]  /*6720*/  STS.128 [R98+0x20], R16 ;  /* 0x0000201062007388 */ /* 0x0003e20000000c00 */
[----:B------:R-:W-:Y:S02]  /*6730*/  F2FP.F16.F32.PACK_AB R25, R31, R26 ;  /* 0x0000001a1f19723e */ /* 0x000fe400000000ff */
[----:B------:R-:W-:Y:S02]  /*6740*/  F2FP.F16.F32.PACK_AB R26, R29, R28 ;  /* 0x0000001c1d1a723e */ /* 0x000fe400000000ff */
[----:B------:R-:W-:Y:S05]  /*6750*/  F2FP.F16.F32.PACK_AB R27, R35, R30 ;  /* 0x0000001e231b723e */ /* 0x000fea00000000ff */
[----:B------:R1:W-:Y:S01]  /*6760*/  STS.128 [R106+0x30], R24 ;  /* 0x000030186a007388 */ /* 0x0003e20000000c00 */
[----:B------:R-:W-:Y:S01]  /*6770*/  @!PT LDS RZ, [RZ] ;  /* 0x00000000fffff984 */ /* 0x000fe20000000800 */
[----:B------:R-:W-:Y:S01]  /*6780*/  @!PT LDS RZ, [RZ] ;  /* 0x00000000fffff984 */ /* 0x000fe20000000800 */
[----:B------:R-:W-:Y:S01]  /*6790*/  @!PT LDS RZ, [RZ] ;  /* 0x00000000fffff984 */ /* 0x000fe20000000800 */
[----:B------:R-:W-:Y:S01]  /*67a0*/  @!PT LDS RZ, [RZ] ;  /* 0x00000000fffff984 */ /* 0x000fe20000000800 */
[----:B------:R2:W-:Y:S07]  /*67b0*/  MEMBAR.ALL.CTA ;  /* 0x0000000000007992 */ /* 0x0005ee0000008000 */
[----:B--2---:R-:W2:Y:S02]  /*67c0*/  FENCE.VIEW.ASYNC.S ;  /* 0x00000000000073c6 */ /* 0x004ea40000000000 */
[----:B--2---:R-:W-:Y:S06]  /*67d0*/  BAR.SYNC.DEFER_BLOCKING 0x1, 0x80 ;  /* 0x0042000000007b1d */ /* 0x004fec0000010000 */
[----:B------:R-:W-:Y:S05]  /*67e0*/  @P0 BRA `(.L_x_108) ;  /* 0x0000000000280947 */ /* 0x000fea0003800000 */
[----:B------:R-:W-:Y:S02]  /*67f0*/  UIADD3 UR4, UPT, UPT, UR48, 0x200, URZ ;  /* 0x0000020030047890 */ /* 0x000fe4000fffe0ff */
[----:B------:R-:W-:Y:S01]  /*6800*/  UIADD3 UR6, UP0, UPT, UR52, 0x680, URZ ;  /* 0x0000068034067890 */ /* 0x000fe2000ff1e0ff */
[----:B------:R-:W-:Y:S03]  /*6810*/  UMOV UR43, UR36 ;  /* 0x00000024002b7c82 */ /* 0x000fe60008000000 */
[----:B------:R-:W-:Y:S01]  /*6820*/  MOV R93, UR4 ;  /* 0x00000004005d7c02 */ /* 0x000fe20008000f00 */
[----:B------:R-:W-:Y:S03]  /*6830*/  UIADD3.X UR7, UPT, UPT, URZ, UR53, URZ, UP0, !UPT ;  /* 0x00000035ff077290 */ /* 0x000fe600087fe4ff */
[----:B------:R-:W-:Y:S11]  /*6840*/  R2UR UR40, R93 ;  /* 0x000000005d2872ca */ /* 0x000ff600000e0000 */
[----:B------:R-:W-:Y:S02]  /*6850*/  @!UPT UIADD3 URZ, UPT, UPT, URZ, URZ, URZ ;  /* 0x000000fffffff290 */ /* 0x000fe4000fffe0ff */
[----:B------:R2:W-:Y:S01]  /*6860*/  UTMASTG.3D [UR40], [UR6] ;  /* 0x00000028060073b5 */ /* 0x0005e20008010000 */
[----:B------:R0:W-:Y:S01]  /*6870*/  UTMACMDFLUSH ;  /* 0x00000000000079b7 */ /* 0x0001e20000000000 */
[----:B--2---:R-:W-:Y:S04]  /*6880*/  DEPBAR.LE SB0, 0x1 ;  /* 0x000080400000791a */ /* 0x004fe80000000000 */
.L_x_108:
[----:B------:R-:W-:Y:S05]  /*6890*/  BSYNC.RECONVERGENT B0 ;  /* 0x0000000000007941 */ /* 0x000fea0003800200 */
.L_x_107:
[----:B------:R-:W-:Y:S01]  /*68a0*/  BAR.SYNC.DEFER_BLOCKING 0x1, 0x80 ;  /* 0x0042000000007b1d */ /* 0x000fe20000010000 */
[----:B------:R-:W-:Y:S01]  /*68b0*/  ISETP.NE.AND P1, PT, R107, RZ, PT ;  /* 0x000000ff6b00720c */ /* 0x000fe20003f25270 */
[----:B------:R-:W-:Y:S01]  /*68c0*/  UISETP.NE.AND UP0, UPT, UR49, URZ, UPT ;  /* 0x000000ff3100728c */ /* 0x000fe2000bf05270 */
[----:B------:R-:W-:Y:S11]  /*68d0*/  LEA R2, R65, UR48, 0x3 ;  /* 0x0000003041027c11 */ /* 0x000ff6000f8e18ff */
[----:B------:R-:W-:Y:S01]  /*68e0*/  @P1 SHF.L.U32 R3, R97, 0x1f, RZ ;  /* 0x0000001f61031819 */ /* 0x000fe200000006ff */
[----:B------:R-:W-:Y:S06]  /*68f0*/  BRA.U !UP0, `(.L_x_109) ;  /* 0x0000000108247547 */ /* 0x000fec000b800000 */
[----:B------:R-:W-:Y:S01]  /*6900*/  IMAD.U32 R4, RZ, RZ, UR51 ;  /* 0x00000033ff047e24 */ /* 0x000fe2000f8e00ff */
[----:B------:R-:W-:Y:S01]  /*6910*/  MOV R0, UR37 ;  /* 0x0000002500007c02 */ /* 0x000fe20008000f00 */
[----:B------:R-:W-:Y:S03]  /*6920*/  UIADD3 UR51, UPT, UPT, UR51, 0x1, URZ ;  /* 0x0000000133337890 */ /* 0x000fe6000fffe0ff */
[----:B------:R-:W-:Y:S01]  /*6930*/  @P1 LEA R4, R4, UR48, 0x3 ;  /* 0x0000003004041c11 */ /* 0x000fe2000f8e18ff */
[----:B------:R-:W-:Y:S04]  /*6940*/  UISETP.NE.AND UP0, UPT, UR51, 0x4, UPT ;  /* 0x000000043300788c */ /* 0x000fe8000bf05270 */
[----:B------:R-:W-:Y:S01]  /*6950*/  @P1 VIADD R4, R4, 0xe0 ;  /* 0x000000e004041836 */ /* 0x000fe20000000000 */
[----:B------:R-:W-:Y:S04]  /*6960*/  USEL UR51, UR51, URZ, UP0 ;  /* 0x000000ff33337287 */ /* 0x000fe80008000000 */
[----:B------:R-:W-:Y:S04]  /*6970*/  @P1 PRMT R0, R0, 0x654, R4 ;  /* 0x0000065400001816 */ /* 0x000fe80000000004 */
[----:B------:R2:W-:Y:S04]  /*6980*/  @P1 SYNCS.ARRIVE.TRANS64.RED.A1T0 RZ, [R0+URZ], RZ ;  /* 0x000000ff00ff19a7 */ /* 0x0005e800081004ff */
.L_x_109:
[----:B------:R-:W4:Y:S01]  /*6990*/  @P1 SYNCS.PHASECHK.TRANS64.TRYWAIT P0, [R2+URZ+0xc0], R3 ;  /* 0x0000c003020015a7 */ /* 0x000f2200080011ff */
[----:B------:R-:W-:Y:S01]  /*69a0*/  BSSY B1, `(.L_x_110) ;  /* 0x0000016000017945 */ /* 0x000fe20003800000 */
[----:B----4-:R-:W-:Y:S03]  /*69b0*/  @P1 SEL R66, RZ, 0x1, !P0 ;  /* 0x00000001ff421807 */ /* 0x010fe60004000000 */
[----:B------:R-:W-:Y:S05]  /*69c0*/  @!P1 BRA `(.L_x_111) ;  /* 0x00000000004c9947 */ /* 0x000fea0003800000 */
[----:B------:R-:W-:Y:S01]  /*69d0*/  ISETP.NE.AND P0, PT, R66, RZ, PT ;  /* 0x000000ff4200720c */ /* 0x000fe20003f05270 */
[----:B------:R-:W-:Y:S01]  /*69e0*/  BSSY B0, `(.L_x_112) ;  /* 0x000000b000007945 */ /* 0x000fe20003800000 */
[----:B------:R-:W-:Y:S11]  /*69f0*/  ISETP.NE.AND P1, PT, R67, RZ, PT ;  /* 0x000000ff4300720c */ /* 0x000ff60003f25270 */
[----:B------:R-:W-:Y:S02]  /*6a00*/  @!UPT UIADD3 URZ, UPT, UPT, URZ, URZ, URZ ;  /* 0x000000fffffff290 */ /* 0x000fe4000fffe0ff */
[C---:B------:R-:W-:Y:S01]  /*6a10*/  @P1 IMAD R6, R65.reuse, 0x2000, R100 ;  /* 0x0000200041061824 */ /* 0x040fe200078e0264 */
[C---:B------:R-:W-:Y:S01]  /*6a20*/  @P1 LEA R4, R65.reuse, R98, 0xd ;  /* 0x0000006241041211 */ /* 0x040fe200078e68ff */
[C---:B------:R-:W-:Y:S02]  /*6a30*/  @P1 IMAD R5, R65.reuse, 0x2000, R99 ;  /* 0x0000200041051824 */ /* 0x040fe400078e0263 */
[----:B------:R-:W-:Y:S01]  /*6a40*/  @P1 IMAD R3, R65, 0x2000, R106 ;  /* 0x0000200041031824 */ /* 0x000fe200078e026a */
[----:B------:R-:W-:Y:S06]  /*6a50*/  @P0 BRA `(.L_x_113) ;  /* 0x00000000000c0947 */ /* 0x000fec0003800000 */
[----:B--2---:R-:W-:Y:S04]  /*6a60*/  SHF.L.U32 R0, R97, 0x1f, RZ ;  /* 0x0000001f61007819 */ /* 0x004fe800000006ff */
[----:B------:R-:W2:Y:S02]  /*6a70*/  SYNCS.PHASECHK.TRANS64.TRYWAIT P0, [R2+URZ+0xc0], R0 ;  /* 0x0000c000020075a7 */ /* 0x000ea400080011ff */
[----:B--2---:R-:W-:Y:S05]  /*6a80*/  @!P0 BRA `(.L_x_114) ;  /* 0x0000003400248947 */ /* 0x004fea0003800000 */
.L_x_113:
[----:B------:R-:W-:Y:S05]  /*6a90*/  BSYNC B0 ;  /* 0x0000000000007941 */ /* 0x000fea0003800000 */
.L_x_112:
[----:B------:R-:W-:Y:S02]  /*6aa0*/  ISETP.NE.AND P0, PT, R67, RZ, PT ;  /* 0x000000ff4300720c */ /* 0x000fe40003f05270 */
[----:B------:R-:W-:Y:S11]  /*6ab0*/  IADD3 R65, PT, PT, R65, 0x1, RZ ;  /* 0x0000000141417810 */ /* 0x000ff60007ffe0ff */
[----:B------:R4:W1:Y:S04]  /*6ac0*/  @P0 LDS.128 R56, [R6] ;  /* 0x0000000006380984 */ /* 0x0008680000000c00 */
[----:B------:R4:W1:Y:S04]  /*6ad0*/  @P0 LDS.128 R60, [R5+0x10] ;  /* 0x00001000053c0984 */ /* 0x0008680000000c00 */
[----:B------:R4:W1:Y:S04]  /*6ae0*/  @P0 LDS.128 R68, [R4+0x20] ;  /* 0x0000200004440984 */ /* 0x0008680000000c00 */
[----:B------:R4:W1:Y:S02]  /*6af0*/  @P0 LDS.128 R76, [R3+0x30] ;  /* 0x00003000034c0984 */ /* 0x0008640000000c00 */
.L_x_111:
[----:B------:R-:W-:Y:S05]  /*6b00*/  BSYNC B1 ;  /* 0x0000000000017941 */ /* 0x000fea0003800000 */
.L_x_110:
[----:B--2---:R-:W-:Y:S05]  /*6b10*/  VIADD R0, R48, 0x20 ;  /* 0x0000002030007836 */ /* 0x004fea0000000000 */
[----:B------:R-:W-:Y:S04]  /*6b20*/  SHF.R.U32.HI R0, RZ, 0x15, R0 ;  /* 0x00000015ff007819 */ /* 0x000fe80000011600 */
[----:B------:R-:W-:Y:S11]  /*6b30*/  LOP3.LUT P0, RZ, R0, 0x3, R92, 0x48, !PT ;  /* 0x0000000300ff7812 */ /* 0x000ff6000780485c */
[----:B------:R-:W-:Y:S02]  /*6b40*/  @!UPT UIADD3 URZ, UPT, UPT, URZ, URZ, URZ ;  /* 0x000000fffffff290 */ /* 0x000fe4000fffe0ff */
[----:B------:R-:W-:Y:S05]  /*6b50*/  @!P0 BRA `(.L_x_115) ;  /* 0x0000000000408947 */ /* 0x000fea0003800000 */
[----:B------:R-:W2:Y:S01]  /*6b60*/  LDCU.64 UR8, c[0x4][0x70] ;  /* 0x01000e00ff0877ac */ /* 0x000ea20008000a00 */
[----:B----4-:R-:W-:Y:S01]  /*6b70*/  MOV R3, 0x0 ;  /* 0x0000000000037802 */ /* 0x010fe20000000f00 */
[----:B------:R-:W-:Y:S02]  /*6b80*/  HFMA2 R12, -RZ, RZ, 0, 5.9604644775390625e-08 ;  /* 0x00000001ff0c7431 */ /* 0x000fe400000001ff */
[----:B-1----:R-:W-:Y:S02]  /*6b90*/  IMAD.MOV.U32 R8, RZ, RZ, 0x192 ;  /* 0x00000192ff087424 */ /* 0x002fe400078e00ff */
[----:B------:R-:W-:Y:S01]  /*6ba0*/  IMAD.MOV.U32 R13, RZ, RZ, RZ ;  /* 0x000000ffff0d7224 */ /* 0x000fe200078e00ff */
[----:B------:R-:W1:Y:S01]  /*6bb0*/  LDCU.64 UR6, c[0x4][0x78] ;  /* 0x01000f00ff0677ac */ /* 0x000e620008000a00 */
[----:B------:R-:W4:Y:S01]  /*6bc0*/  LDC.64 R2, c[0x4][R3] ;  /* 0x0100000003027b82 */ /* 0x000f220000000a00 */
[----:B------:R-:W5:Y:S01]  /*6bd0*/  LDCU.64 UR4, c[0x4][0x10] ;  /* 0x01000200ff0477ac */ /* 0x000f620008000a00 */
[----:B--2---:R-:W-:Y:S01]  /*6be0*/  MOV R5, UR9 ;  /* 0x0000000900057c02 */ /* 0x004fe20008000f00 */
[----:B------:R-:W-:Y:S01]  /*6bf0*/  IMAD.U32 R4, RZ, RZ, UR8 ;  /* 0x00000008ff047e24 */ /* 0x000fe2000f8e00ff */
[----:B-1----:R-:W-:Y:S01]  /*6c00*/  MOV R7, UR7 ;  /* 0x0000000700077c02 */ /* 0x002fe20008000f00 */
[----:B------:R-:W-:Y:S01]  /*6c10*/  IMAD.U32 R6, RZ, RZ, UR6 ;  /* 0x00000006ff067e24 */ /* 0x000fe2000f8e00ff */
[----:B-----5:R-:W-:Y:S01]  /*6c20*/  MOV R11, UR5 ;  /* 0x00000005000b7c02 */ /* 0x020fe20008000f00 */
[----:B------:R-:W-:Y:S02]  /*6c30*/  IMAD.U32 R10, RZ, RZ, UR4 ;  /* 0x00000004ff0a7e24 */ /* 0x000fe4000f8e00ff */
[----:B------:R-:W-:Y:S07]  /*6c40*/  LEPC R20, `(.L_x_115) ;  /* 0x000000001014794e */ /* 0x000fee0000000000 */
[----:B---34-:R-:W-:Y:S05]  /*6c50*/  CALL.ABS.NOINC R2 ;  /* 0x0000000002007343 */ /* 0x018fea0003c00000 */
.L_x_115:
[----:B------:R-:W-:Y:S05]  /*6c60*/  WARPSYNC.ALL ;  /* 0x0000000000007948 */ /* 0x000fea0003800000 */
[----:B------:R-:W-:Y:S01]  /*6c70*/  R2UR UR4, R48 ;  /* 0x00000000300472ca */ /* 0x000fe200000e0000 */
[--C-:B-1--4-:R-:W-:Y:S01]  /*6c80*/  HADD2.F32 R3, -RZ, R56.reuse.H0_H0 ;  /* 0x20000038ff037230 */ /* 0x112fe20000004100 */
[----:B------:R-:W-:Y:S01]  /*6c90*/  ISETP.NE.AND P6, PT, R107, RZ, PT ;  /* 0x000000ff6b00720c */ /* 0x000fe20003fc5270 */
[--C-:B------:R-:W-:Y:S01]  /*6ca0*/  HADD2.F32 R51, -RZ, R57.reuse.H1_H1 ;  /* 0x30000039ff337230 */ /* 0x100fe20000004100 */
[----:B------:R-:W-:Y:S01]  /*6cb0*/  MOV R50, UR51 ;  /* 0x0000003300327c02 */ /* 0x000fe20008000f00 */
[----:B------:R-:W-:Y:S01]  /*6cc0*/  BSSY.RECONVERGENT B0, `(.L_x_116) ;  /* 0x000008c000007945 */ /* 0x000fe20003800200 */
[----:B------:R-:W-:Y:S02]  /*6cd0*/  MOV R72, UR37 ;  /* 0x0000002500487c02 */ /* 0x000fe40008000f00 */
[----:B------:R-:W-:Y:S05]  /*6ce0*/  ISETP.NE.AND P0, PT, R102, RZ, PT ;  /* 0x000000ff6600720c */ /* 0x000fea0003f05270 */
[----:B------:R-:W1:Y:S02]  /*6cf0*/  LDTM.x32 R4, tmem[UR4+0x20] ;  /* 0x00002004000479ee */ /* 0x000e6400082c0000 */
[----:B------:R-:W-:Y:S04]  /*6d00*/  @P6 LEA R50, R50, UR48, 0x3 ;  /* 0x0000003032326c11 */ /* 0x000fe8000f8e18ff */
[----:B------:R-:W-:Y:S04]  /*6d10*/  @P6 IADD3 R50, PT, PT, R50, 0xe0, RZ ;  /* 0x000000e032326810 */ /* 0x000fe80007ffe0ff */
[----:B------:R-:W-:Y:S01]  /*6d20*/  @P6 PRMT R72, R72, 0x654, R50 ;  /* 0x0000065448486816 */ /* 0x000fe20000000032 */
[----:B------:R-:W-:Y:S02]  /*6d30*/  HADD2.F32 R50, -RZ, R57.H0_H0 ;  /* 0x20000039ff327230 */ /* 0x000fe40000004100 */
[C---:B-1----:R-:W-:Y:S01]  /*6d40*/  FMUL R0, R47.reuse, R4 ;  /* 0x000000042f007220 */ /* 0x042fe20000400000 */
[----:B------:R-:W-:Y:S02]  /*6d50*/  HADD2.F32 R4, -RZ, R56.H1_H1 ;  /* 0x30000038ff047230 */ /* 0x000fe40000004100 */
[C---:B------:R-:W-:Y:S01]  /*6d60*/  FMUL R2, R47.reuse, R5 ;  /* 0x000000052f027220 */ /* 0x040fe20000400000 */
[----:B------:R-:W-:Y:S01]  /*6d70*/  FMUL R7, R47, R7 ;  /* 0x000000072f077220 */ /* 0x000fe20000400000 */
[----:B------:R-:W-:Y:S01]  /*6d80*/  FFMA R0, R49, R3, R0 ;  /* 0x0000000331007223 */ /* 0x000fe20000000000 */
[----:B------:R-:W-:Y:S01]  /*6d90*/  FMUL R3, R47, R6 ;  /* 0x000000062f037220 */ /* 0x000fe20000400000 */
[----:B------:R-:W-:Y:S01]  /*6da0*/  FFMA R2, R49, R4, R2 ;  /* 0x0000000431027223 */ /* 0x000fe20000000002 */
[C---:B------:R-:W-:Y:S01]  /*6db0*/  FMUL R4, R47.reuse, R8 ;  /* 0x000000082f047220 */ /* 0x040fe20000400000 */
[----:B------:R-:W-:Y:S01]  /*6dc0*/  FMUL R8, R47, R12 ;  /* 0x0000000c2f087220 */ /* 0x000fe20000400000 */
[----:B------:R-:W-:Y:S01]  /*6dd0*/  FFMA R3, R49, R50, R3 ;  /* 0x0000003231037223 */ /* 0x000fe20000000003 */
[C---:B------:R-:W-:Y:S01]  /*6de0*/  FMUL R12, R47.reuse, R16 ;  /* 0x000000102f0c7220 */ /* 0x040fe20000400000 */
[C---:B------:R-:W-:Y:S01]  /*6df0*/  FMUL R16, R47.reuse, R20 ;  /* 0x000000142f107220 */ /* 0x040fe20000400000 */
[C---:B------:R-:W-:Y:S01]  /*6e00*/  FMUL R20, R47.reuse, R24 ;  /* 0x000000182f147220 */ /* 0x040fe20000400000 */
[C---:B------:R-:W-:Y:S01]  /*6e10*/  FMUL R24, R47.reuse, R28 ;  /* 0x0000001c2f187220 */ /* 0x040fe20000400000 */
[C---:B------:R-:W-:Y:S01]  /*6e20*/  FMUL R28, R47.reuse, R32 ;  /* 0x000000202f1c7220 */ /* 0x040fe20000400000 */
[--C-:B------:R-:W-:Y:S01]  /*6e30*/  HADD2.F32 R32, -RZ, R58.reuse.H0_H0 ;  /* 0x2000003aff207230 */ /* 0x100fe20000004100 */
[----:B------:R-:W-:Y:S01]  /*6e40*/  F2FP.F16.F32.PACK_AB R52, R2, R0 ;  /* 0x000000000234723e */ /* 0x000fe200000000ff */
[----:B------:R-:W-:Y:S02]  /*6e50*/  HADD2.F32 R0, -RZ, R58.H1_H1 ;  /* 0x3000003aff007230 */ /* 0x000fe40000004100 */
[----:B------:R-:W-:Y:S01]  /*6e60*/  FMUL R5, R47, R9 ;  /* 0x000000092f057220 */ /* 0x000fe20000400000 */
[--C-:B------:R-:W-:Y:S02]  /*6e70*/  HADD2.F32 R2, -RZ, R59.reuse.H0_H0 ;  /* 0x2000003bff027230 */ /* 0x100fe40000004100 */
[C---:B------:R-:W-:Y:S01]  /*6e80*/  FFMA R7, R49.reuse, R51, R7 ;  /* 0x0000003331077223 */ /* 0x040fe20000000007 */
[C---:B------:R-:W-:Y:S01]  /*6e90*/  FFMA R4, R49.reuse, R32, R4 ;  /* 0x0000002031047223 */ /* 0x040fe20000000004 */
[----:B------:R-:W-:Y:S02]  /*6ea0*/  HADD2.F32 R32, -RZ, R59.H1_H1 ;  /* 0x3000003bff207230 */ /* 0x000fe40000004100 */
[----:B------:R-:W-:Y:S01]  /*6eb0*/  FFMA R5, R49, R0, R5 ;  /* 0x0000000031057223 */ /* 0x000fe20000000005 */
[--C-:B------:R-:W-:Y:S01]  /*6ec0*/  HADD2.F32 R0, -RZ, R60.reuse.H0_H0 ;  /* 0x2000003cff007230 */ /* 0x100fe20000004100 */
[----:B------:R-:W-:Y:S01]  /*6ed0*/  F2FP.F16.F32.PACK_AB R53, R7, R3 ;  /* 0x000000030735723e */ /* 0x000fe200000000ff */
[----:B------:R-:W-:Y:S01]  /*6ee0*/  FMUL R6, R47, R10 ;  /* 0x0000000a2f067220 */ /* 0x000fe20000400000 */
[--C-:B------:R-:W-:Y:S01]  /*6ef0*/  HADD2.F32 R3, -RZ, R61.reuse.H0_H0 ;  /* 0x2000003dff037230 */ /* 0x100fe20000004100 */
[----:B------:R-:W-:Y:S01]  /*6f00*/  F2FP.F16.F32.PACK_AB R54, R5, R4 ;  /* 0x000000040536723e */ /* 0x000fe200000000ff */
[----:B------:R-:W-:Y:S01]  /*6f10*/  FMUL R11, R47, R11 ;  /* 0x0000000b2f0b7220 */ /* 0x000fe20000400000 */
[----:B------:R-:W-:Y:S01]  /*6f20*/  FFMA R6, R49, R2, R6 ;  /* 0x0000000231067223 */ /* 0x000fe20000000006 */
[----:B------:R-:W-:Y:S02]  /*6f30*/  HADD2.F32 R2, -RZ, R60.H1_H1 ;  /* 0x3000003cff027230 */ /* 0x000fe40000004100 */
[----:B------:R-:W-:Y:S01]  /*6f40*/  FMUL R9, R47, R13 ;  /* 0x0000000d2f097220 */ /* 0x000fe20000400000 */
[C---:B------:R-:W-:Y:S01]  /*6f50*/  FFMA R11, R49.reuse, R32, R11 ;  /* 0x00000020310b7223 */ /* 0x040fe2000000000b */
[----:B------:R-:W-:Y:S01]  /*6f60*/  FFMA R8, R49, R0, R8 ;  /* 0x0000000031087223 */ /* 0x000fe20000000008 */
[C---:B------:R-:W-:Y:S01]  /*6f70*/  FMUL R10, R47.reuse, R14 ;  /* 0x0000000e2f0a7220 */ /* 0x040fe20000400000 */
[----:B------:R-:W-:Y:S02]  /*6f80*/  HADD2.F32 R0, -RZ, R61.H1_H1 ;  /* 0x3000003dff007230 */ /* 0x000fe40000004100 */
[----:B------:R-:W-:Y:S01]  /*6f90*/  FMUL R15, R47, R15 ;  /* 0x0000000f2f0f7220 */ /* 0x000fe20000400000 */
[C---:B------:R-:W-:Y:S01]  /*6fa0*/  FFMA R9, R49.reuse, R2, R9 ;  /* 0x0000000231097223 */ /* 0x040fe20000000009 */
[C---:B------:R-:W-:Y:S01]  /*6fb0*/  FFMA R10, R49.reuse, R3, R10 ;  /* 0x00000003310a7223 */ /* 0x040fe2000000000a */
[--C-:B------:R-:W-:Y:S02]  /*6fc0*/  HADD2.F32 R2, -RZ, R62.reuse.H0_H0 ;  /* 0x2000003eff027230 */ /* 0x100fe40000004100 */
[----:B------:R-:W-:Y:S01]  /*6fd0*/  FFMA R15, R49, R0, R15 ;  /* 0x00000000310f7223 */ /* 0x000fe2000000000f */
[----:B------:R-:W-:Y:S02]  /*6fe0*/  HADD2.F32 R3, -RZ, R62.H1_H1 ;  /* 0x3000003eff037230 */ /* 0x000fe40000004100 */
[C---:B------:R-:W-:Y:S01]  /*6ff0*/  FMUL R13, R47.reuse, R17 ;  /* 0x000000112f0d7220 */ /* 0x040fe20000400000 */
[--C-:B------:R-:W-:Y:S02]  /*7000*/  HADD2.F32 R0, -RZ, R63.reuse.H0_H0 ;  /* 0x2000003fff007230 */ /* 0x100fe40000004100 */
[----:B------:R-:W-:Y:S01]  /*7010*/  FMUL R14, R47, R18 ;  /* 0x000000122f0e7220 */ /* 0x000fe20000400000 */
[C---:B------:R-:W-:Y:S01]  /*7020*/  FFMA R12, R49.reuse, R2, R12 ;  /* 0x00000002310c7223 */ /* 0x040fe2000000000c */
[C---:B------:R-:W-:Y:S01]  /*7030*/  FFMA R13, R49.reuse, R3, R13 ;  /* 0x00000003310d7223 */ /* 0x040fe2000000000d */
[----:B------:R-:W-:Y:S02]  /*7040*/  HADD2.F32 R2, -RZ, R63.H1_H1 ;  /* 0x3000003fff027230 */ /* 0x000fe40000004100 */
[----:B------:R-:W-:Y:S01]  /*7050*/  FFMA R14, R49, R0, R14 ;  /* 0x00000000310e7223 */ /* 0x000fe2000000000e */
[C---:B------:R-:W-:Y:S01]  /*7060*/  FMUL R19, R47.reuse, R19 ;  /* 0x000000132f137220 */ /* 0x040fe20000400000 */
[--C-:B------:R-:W-:Y:S02]  /*7070*/  HADD2.F32 R0, -RZ, R68.reuse.H0_H0 ;  /* 0x20000044ff007230 */ /* 0x100fe40000004100 */
[----:B------:R-:W-:Y:S01]  /*7080*/  FMUL R17, R47, R21 ;  /* 0x000000152f117220 */ /* 0x000fe20000400000 */
[--C-:B------:R-:W-:Y:S02]  /*7090*/  HADD2.F32 R3, -RZ, R69.reuse.H0_H0 ;  /* 0x20000045ff037230 */ /* 0x100fe40000004100 */
[C---:B------:R-:W-:Y:S01]  /*70a0*/  FFMA R19, R49.reuse, R2, R19 ;  /* 0x0000000231137223 */ /* 0x040fe20000000013 */
[----:B------:R-:W-:Y:S02]  /*70b0*/  HADD2.F32 R2, -RZ, R68.H1_H1 ;  /* 0x30000044ff027230 */ /* 0x000fe40000004100 */
        /* <DEDUP_REMOVED lines=9> */
[----:B------:R-:W-:Y:S01]  /*7150*/  FMUL R21, R47, R25 ;  /* 0x000000192f157220 */ /* 0x000fe20000400000 */
[----:B------:R-:W-:Y:S01]  /*7160*/  F2FP.F16.F32.PACK_AB R55, R11, R6 ;  /* 0x000000060b37723e */ /* 0x000fe200000000ff */
[--C-:B------:R-:W-:Y:S02]  /*7170*/  HADD2.F32 R3, -RZ, R71.reuse.H0_H0 ;  /* 0x20000047ff037230 */ /* 0x100fe40000004100 */
[----:B------:R-:W-:Y:S01]  /*7180*/  FMUL R22, R47, R26 ;  /* 0x0000001a2f167220 */ /* 0x000fe20000400000 */
[C---:B------:R-:W-:Y:S01]  /*7190*/  FFMA R20, R49.reuse, R2, R20 ;  /* 0x0000000231147223 */ /* 0x040fe20000000014 */
[C---:B------:R-:W-:Y:S01]  /*71a0*/  FFMA R21, R49.reuse, R0, R21 ;  /* 0x0000000031157223 */ /* 0x040fe20000000015 */
[----:B------:R1:W-:Y:S01]  /*71b0*/  STS.128 [R100+0x2000], R52 ;  /* 0x0020003464007388 */ /* 0x0003e20000000c00 */
[----:B------:R-:W-:Y:S02]  /*71c0*/  HADD2.F32 R0, -RZ, R71.H1_H1 ;  /* 0x30000047ff007230 */ /* 0x000fe40000004100 */
[----:B------:R-:W-:Y:S01]  /*71d0*/  FFMA R22, R49, R3, R22 ;  /* 0x0000000331167223 */ /* 0x000fe20000000016 */
[----:B------:R-:W-:Y:S01]  /*71e0*/  FMUL R27, R47, R27 ;  /* 0x0000001b2f1b7220 */ /* 0x000fe20000400000 */
[--C-:B------:R-:W-:Y:S01]  /*71f0*/  HADD2.F32 R2, -RZ, R76.reuse.H0_H0 ;  /* 0x2000004cff027230 */ /* 0x100fe20000004100 */
[----:B------:R-:W-:Y:S01]  /*7200*/  F2FP.F16.F32.PACK_AB R8, R9, R8 ;  /* 0x000000080908723e */ /* 0x000fe200000000ff */
[----:B------:R-:W-:Y:S01]  /*7210*/  HADD2.F32 R3, -RZ, R76.H1_H1 ;  /* 0x3000004cff037230 */ /* 0x000fe20000004100 */
[----:B------:R-:W-:Y:S01]  /*7220*/  F2FP.F16.F32.PACK_AB R9, R15, R10 ;  /* 0x0000000a0f09723e */ /* 0x000fe200000000ff */
[----:B------:R-:W-:Y:S01]  /*7230*/  FMUL R25, R47, R29 ;  /* 0x0000001d2f197220 */ /* 0x000fe20000400000 */
[--C-:B------:R-:W-:Y:S01]  /*7240*/  HADD2.F32 R4, -RZ, R77.reuse.H0_H0 ;  /* 0x2000004dff047230 */ /* 0x100fe20000004100 */
[----:B------:R-:W-:Y:S01]  /*7250*/  F2FP.F16.F32.PACK_AB R10, R13, R12 ;  /* 0x0000000c0d0a723e */ /* 0x000fe200000000ff */
[----:B------:R-:W-:Y:S01]  /*7260*/  FMUL R26, R47, R30 ;  /* 0x0000001e2f1a7220 */ /* 0x000fe20000400000 */
[----:B------:R-:W-:Y:S01]  /*7270*/  F2FP.F16.F32.PACK_AB R11, R19, R14 ;  /* 0x0000000e130b723e */ /* 0x000fe200000000ff */
[C---:B------:R-:W-:Y:S01]  /*7280*/  FFMA R27, R49.reuse, R0, R27 ;  /* 0x00000000311b7223 */ /* 0x040fe2000000001b */
[C---:B------:R-:W-:Y:S01]  /*7290*/  FFMA R24, R49.reuse, R2, R24 ;  /* 0x0000000231187223 */ /* 0x040fe20000000018 */
[----:B------:R-:W-:Y:S02]  /*72a0*/  HADD2.F32 R0, -RZ, R77.H1_H1 ;  /* 0x3000004dff007230 */ /* 0x000fe40000004100 */
[----:B------:R-:W-:Y:S01]  /*72b0*/  FFMA R25, R49, R3, R25 ;  /* 0x0000000331197223 */ /* 0x000fe20000000019 */
[----:B------:R1:W-:Y:S01]  /*72c0*/  STS.128 [R99+0x2010], R8 ;  /* 0x0020100863007388 */ /* 0x0003e20000000c00 */
[----:B------:R-:W-:Y:S01]  /*72d0*/  FMUL R31, R47, R31 ;  /* 0x0000001f2f1f7220 */ /* 0x000fe20000400000 */
[--C-:B------:R-:W-:Y:S02]  /*72e0*/  HADD2.F32 R2, -RZ, R78.reuse.H0_H0 ;  /* 0x2000004eff027230 */ /* 0x100fe40000004100 */
[----:B------:R-:W-:Y:S01]  /*72f0*/  FFMA R26, R49, R4, R26 ;  /* 0x00000004311a7223 */ /* 0x000fe2000000001a */
[----:B------:R-:W-:Y:S02]  /*7300*/  HADD2.F32 R3, -RZ, R78.H1_H1 ;  /* 0x3000004eff037230 */ /* 0x000fe40000004100 */
[----:B------:R-:W-:Y:S01]  /*7310*/  FMUL R29, R47, R33 ;  /* 0x000000212f1d7220 */ /* 0x000fe20000400000 */
[--C-:B------:R-:W-:Y:S01]  /*7320*/  HADD2.F32 R4, -RZ, R79.reuse.H0_H0 ;  /* 0x2000004fff047230 */ /* 0x100fe20000004100 */
[----:B------:R-:W-:Y:S01]  /*7330*/  F2FP.F16.F32.PACK_AB R16, R17, R16 ;  /* 0x000000101110723e */ /* 0x000fe200000000ff */
[----:B------:R-:W-:Y:S01]  /*7340*/  FMUL R30, R47, R34 ;  /* 0x000000222f1e7220 */ /* 0x000fe20000400000 */
        /* <DEDUP_REMOVED lines=14> */
[----:B------:R-:W-:Y:S02]  /*7430*/  F2FP.F16.F32.PACK_AB R27, R35, R30 ;  /* 0x0000001e231b723e */ /* 0x000fe400000000ff */
[----:B------:R-:W-:Y:S02]  /*7440*/  LEA R0, R65, UR48, 0x3 ;  /* 0x0000003041007c11 */ /* 0x000fe4000f8e18ff */
[----:B------:R-:W-:Y:S01]  /*7450*/  @P6 SHF.L.U32 R2, R97, 0x1f, RZ ;  /* 0x0000001f61026819 */ /* 0x000fe200000006ff */
        /* <DEDUP_REMOVED lines=9> */
[----:B------:R-:W-:Y:S02]  /*74f0*/  UIADD3 UR8, UP0, UPT, UR52, 0x680, URZ ;  /* 0x0000068034087890 */ /* 0x000fe4000ff1e0ff */
[----:B------:R-:W-:Y:S02]  /*7500*/  UIADD3 UR5, UPT, UPT, UR41, 0x20, URZ ;  /* 0x0000002029057890 */ /* 0x000fe4000fffe0ff */
[----:B------:R-:W-:Y:S02]  /*7510*/  UIADD3 UR4, UPT, UPT, UR48, 0x2200, URZ ;  /* 0x0000220030047890 */ /* 0x000fe4000fffe0ff */
[----:B------:R-:W-:Y:S01]  /*7520*/  UIADD3.X UR9, UPT, UPT, URZ, UR53, URZ, UP0, !UPT ;  /* 0x00000035ff097290 */ /* 0x000fe200087fe4ff */
[----:B------:R-:W-:Y:S01]  /*7530*/  UMOV UR6, UR42 ;  /* 0x0000002a00067c82 */ /* 0x000fe20008000000 */
[----:B------:R-:W-:Y:S07]  /*7540*/  UMOV UR7, UR36 ;  /* 0x0000002400077c82 */ /* 0x000fee0008000000 */
[----:B------:R2:W-:Y:S01]  /*7550*/  UTMASTG.3D [UR4], [UR8] ;  /* 0x00000004080073b5 */ /* 0x0005e20008010000 */
[----:B------:R0:W-:Y:S01]  /*7560*/  UTMACMDFLUSH ;  /* 0x00000000000079b7 */ /* 0x0001e20000000000 */
[----:B--2---:R-:W-:Y:S04]  /*7570*/  DEPBAR.LE SB0, 0x1 ;  /* 0x000080400000791a */ /* 0x004fe80000000000 */
.L_x_117:
[----:B------:R-:W-:Y:S05]  /*7580*/  BSYNC.RECONVERGENT B0 ;  /* 0x0000000000007941 */ /* 0x000fea0003800200 */
.L_x_116:
[----:B------:R-:W-:Y:S01]  /*7590*/  BAR.SYNC.DEFER_BLOCKING 0x1, 0x80 ;  /* 0x0042000000007b1d */ /* 0x000fe20000010000 */
[----:B------:R-:W-:Y:S04]  /*75a0*/  UIADD3 UR40, UPT, UPT, UR51, 0x1, URZ ;  /* 0x0000000133287890 */ /* 0x000fe8000fffe0ff */
[----:B------:R-:W-:Y:S04]  /*75b0*/  UISETP.NE.AND UP0, UPT, UR40, 0x4, UPT ;  /* 0x000000042800788c */ /* 0x000fe8000bf05270 */
[----:B------:R-:W-:Y:S01]  /*75c0*/  USEL UR40, UR40, URZ, UP0 ;  /* 0x000000ff28287287 */ /* 0x000fe20008000000 */
[----:B------:R2:W-:Y:S01]  /*75d0*/  @P6 SYNCS.ARRIVE.TRANS64.RED.A1T0 RZ, [R72+URZ], RZ ;  /* 0x000000ff48ff69a7 */ /* 0x0005e200081004ff */
[----:B------:R-:W-:Y:S01]  /*75e0*/  BSSY B1, `(.L_x_118) ;  /* 0x0000017000017945 */ /* 0x000fe20003800000 */
[----:B------:R-:W4:Y:S02]  /*75f0*/  @P6 SYNCS.PHASECHK.TRANS64.TRYWAIT P0, [R0+URZ+0xc0], R2 ;  /* 0x0000c002000065a7 */ /* 0x000f2400080011ff */
[----:B----4-:R-:W-:Y:S01]  /*7600*/  @P6 SEL R66, RZ, 0x1, !P0 ;  /* 0x00000001ff426807 */ /* 0x010fe20004000000 */
[----:B--2---:R-:W-:Y:S06]  /*7610*/  @!P6 BRA `(.L_x_119) ;  /* 0x00000000004ce947 */ /* 0x004fec0003800000 */
        /* <DEDUP_REMOVED lines=9> */
[----:B------:R-:W-:Y:S04]  /*76b0*/  SHF.L.U32 R6, R97, 0x1f, RZ ;  /* 0x0000001f61067819 */ /* 0x000fe800000006ff */
[----:B------:R-:W2:Y:S02]  /*76c0*/  SYNCS.PHASECHK.TRANS64.TRYWAIT P0, [R0+URZ+0xc0], R6 ;  /* 0x0000c006000075a7 */ /* 0x000ea400080011ff */
[----:B--2---:R-:W-:Y:S05]  /*76d0*/  @!P0 BRA `(.L_x_122) ;  /* 0x0000002800248947 */ /* 0x004fea0003800000 */
.L_x_121:
[----:B------:R-:W-:Y:S05]  /*76e0*/  BSYNC B0 ;  /* 0x0000000000007941 */ /* 0x000fea0003800000 */
.L_x_120:
[----:B------:R-:W-:Y:S02]  /*76f0*/  ISETP.NE.AND P0, PT, R67, RZ, PT ;  /* 0x000000ff4300720c */ /* 0x000fe40003f05270 */
[----:B------:R-:W-:Y:S11]  /*7700*/  IADD3 R65, PT, PT, R65, 0x1, RZ ;  /* 0x0000000141417810 */ /* 0x000ff60007ffe0ff */
[----:B------:R4:W1:Y:S04]  /*7710*/  @P0 LDS.128 R56, [R5] ;  /* 0x0000000005380984 */ /* 0x0008680000000c00 */
[----:B------:R4:W1:Y:S04]  /*7720*/  @P0 LDS.128 R60, [R4+0x10] ;  /* 0x00001000043c0984 */ /* 0x0008680000000c00 */
[----:B------:R4:W1:Y:S04]  /*7730*/  @P0 LDS.128 R68, [R3+0x20] ;  /* 0x0000200003440984 */ /* 0x0008680000000c00 */
[----:B------:R4:W1:Y:S02]  /*7740*/  @P0 LDS.128 R76, [R2+0x30] ;  /* 0x00003000024c0984 */ /* 0x0008640000000c00 */
.L_x_119:
[----:B------:R-:W-:Y:S05]  /*7750*/  BSYNC B1 ;  /* 0x0000000000017941 */ /* 0x000fea0003800000 */
.L_x_118:
        /* <DEDUP_REMOVED lines=21> */
.L_x_123:
        /* <DEDUP_REMOVED lines=146> */
.L_x_125:
[----:B------:R-:W-:Y:S05]  /*81d0*/  BSYNC.RECONVERGENT B0 ;  /* 0x0000000000007941 */ /* 0x000fea0003800200 */
.L_x_124:
        /* <DEDUP_REMOVED lines=21> */
.L_x_129:
[----:B------:R-:W-:Y:S05]  /*8330*/  BSYNC B0 ;  /* 0x0000000000007941 */ /* 0x000fea0003800000 */
.L_x_128:
[----:B------:R-:W-:Y:S11]  /*8340*/  ISETP.NE.AND P0, PT, R67, RZ, PT ;  /* 0x000000ff4300720c */ /* 0x000ff60003f05270 */
[----:B------:R-:W-:Y:S02]  /*8350*/  @!UPT UIADD3 URZ, UPT, UPT, URZ, URZ, URZ ;  /* 0x000000fffffff290 */ /* 0x000fe4000fffe0ff */
[----:B------:R4:W1:Y:S04]  /*8360*/  @P0 LDS.128 R56, [R4] ;  /* 0x0000000004380984 */ /* 0x0008680000000c00 */
[----:B------:R4:W1:Y:S04]  /*8370*/  @P0 LDS.128 R60, [R3+0x10] ;  /* 0x00001000033c0984 */ /* 0x0008680000000c00 */
[----:B------:R4:W1:Y:S04]  /*8380*/  @P0 LDS.128 R68, [R2+0x20] ;  /* 0x0000200002440984 */ /* 0x0008680000000c00 */
[----:B------:R4:W1:Y:S02]  /*8390*/  @P0 LDS.128 R76, [R65+0x30] ;  /* 0x00003000414c0984 */ /* 0x0008640000000c00 */
.L_x_127:
[----:B------:R-:W-:Y:S05]  /*83a0*/  BSYNC B1 ;  /* 0x0000000000017941 */ /* 0x000fea0003800000 */
.L_x_126:
        /* <DEDUP_REMOVED lines=21> */
.L_x_131:
[----:B------:R-:W-:Y:S01]  /*8500*/  ISETP.NE.AND P0, PT, R102, RZ, PT ;  /* 0x000000ff6600720c */ /* 0x000fe20003f05270 */
[----:B------:R-:W-:Y:S05]  /*8510*/  WARPSYNC.ALL ;  /* 0x0000000000007948 */ /* 0x000fea0003800000 */
[----:B------:R-:W-:Y:S01]  /*8520*/  R2UR UR4, R48 ;  /* 0x00000000300472ca */ /* 0x000fe200000e0000 */
[--C-:B-1----:R-:W-:Y:S01]  /*8530*/  HADD2.F32 R0, -RZ, R56.reuse.H0_H0 ;  /* 0x20000038ff007230 */ /* 0x102fe20000004100 */
[----:B------:R-:W-:Y:S01]  /*8540*/  R2UR UR5, R64 ;  /* 0x00000000400572ca */ /* 0x000fe200000e0000 */
[----:B----4-:R-:W-:Y:S01]  /*8550*/  HADD2.F32 R2, -RZ, R56.H1_H1 ;  /* 0x30000038ff027230 */ /* 0x010fe20000004100 */
[----:B------:R-:W-:Y:S01]  /*8560*/  BSSY.RECONVERGENT B0, `(.L_x_132) ;  /* 0x0000089000007945 */ /* 0x000fe20003800200 */
[--C-:B------:R-:W-:Y:S02]  /*8570*/  HADD2.F32 R3, -RZ, R57.reuse.H0_H0 ;  /* 0x20000039ff037230 */ /* 0x100fe40000004100 */
[----:B------:R-:W-:Y:S02]  /*8580*/  HADD2.F32 R48, -RZ, R57.H1_H1 ;  /* 0x30000039ff307230 */ /* 0x000fe40000004100 */
[--C-:B------:R-:W-:Y:S02]  /*8590*/  HADD2.F32 R50, -RZ, R58.reuse.H0_H0 ;  /* 0x2000003aff327230 */ /* 0x100fe40000004100 */
[----:B------:R-:W-:Y:S02]  /*85a0*/  HADD2.F32 R51, -RZ, R58.H1_H1 ;  /* 0x3000003aff337230 */ /* 0x000fe40000004100 */
[----:B------:R-:W1:Y:S01]  /*85b0*/  LDTM.x32 R4, tmem[UR4+0x60] ;  /* 0x00006004000479ee */ /* 0x000e6200082c0000 */
[----:B------:R-:W-:Y:S01]  /*85c0*/  NOP ;  /* 0x0000000000007918 */ /* 0x000fe20000000000 */
[----:B------:R-:W-:Y:S01]  /*85d0*/  UIADD3 UR5, UPT, UPT, UR5, 0x150, URZ ;  /* 0x0000015005057890 */ /* 0x000fe2000fffe0ff */
[--C-:B------:R-:W-:Y:S02]  /*85e0*/  HADD2.F32 R52, -RZ, R59.reuse.H0_H0 ;  /* 0x2000003bff347230 */ /* 0x100fe40000004100 */
[----:B------:R-:W-:Y:S01]  /*85f0*/  HADD2.F32 R53, -RZ, R59.H1_H1 ;  /* 0x3000003bff357230 */ /* 0x000fe20000004100 */
[----:B------:R-:W-:Y:S01]  /*8600*/  UPRMT UR5, UR37, 0x654, UR5 ;  /* 0x0000065425057896 */ /* 0x000fe20008000005 */
[--C-:B------:R-:W-:Y:S02]  /*8610*/  HADD2.F32 R54, -RZ, R60.reuse.H0_H0 ;  /* 0x2000003cff367230 */ /* 0x100fe40000004100 */
[----:B------:R-:W-:Y:S02]  /*8620*/  HADD2.F32 R55, -RZ, R60.H1_H1 ;  /* 0x3000003cff377230 */ /* 0x000fe40000004100 */
[--C-:B------:R-:W-:Y:S02]  /*8630*/  HADD2.F32 R56, -RZ, R61.reuse.H0_H0 ;  /* 0x2000003dff387230 */ /* 0x100fe40000004100 */
[----:B------:R-:W-:Y:S02]  /*8640*/  HADD2.F32 R57, -RZ, R61.H1_H1 ;  /* 0x3000003dff397230 */ /* 0x000fe40000004100 */
[----:B-1----:R-:W-:Y:S01]  /*8650*/  SYNCS.ARRIVE.TRANS64.RED.A1T0 RZ, [UR5], RZ ;  /* 0x000000ffffff79a7 */ /* 0x002fe20008100405 */
[--C-:B------:R-:W-:Y:S02]  /*8660*/  HADD2.F32 R58, -RZ, R62.reuse.H0_H0 ;  /* 0x2000003eff3a7230 */ /* 0x100fe40000004100 */
[----:B------:R-:W-:Y:S02]  /*8670*/  HADD2.F32 R59, -RZ, R62.H1_H1 ;  /* 0x3000003eff3b7230 */ /* 0x000fe40000004100 */
[--C-:B------:R-:W-:Y:S02]  /*8680*/  HADD2.F32 R60, -RZ, R63.reuse.H0_H0 ;  /* 0x2000003fff3c7230 */ /* 0x100fe40000004100 */
[----:B------:R-:W-:Y:S02]  /*8690*/  HADD2.F32 R61, -RZ, R63.H1_H1 ;  /* 0x3000003fff3d7230 */ /* 0x000fe40000004100 */
[C---:B------:R-:W-:Y:S01]  /*86a0*/  FMUL R4, R47.reuse, R4 ;  /* 0x000000042f047220 */ /* 0x040fe20000400000 */
[C---:B------:R-:W-:Y:S01]  /*86b0*/  FMUL R5, R47.reuse, R5 ;  /* 0x000000052f057220 */ /* 0x040fe20000400000 */
[C---:B------:R-:W-:Y:S01]  /*86c0*/  FMUL R6, R47.reuse, R6 ;  /* 0x000000062f067220 */ /* 0x040fe20000400000 */
[----:B------:R-:W-:Y:S01]  /*86d0*/  FMUL R7, R47, R7 ;  /* 0x000000072f077220 */ /* 0x000fe20000400000 */
[C---:B------:R-:W-:Y:S01]  /*86e0*/  FFMA R4, R49.reuse, R0, R4 ;  /* 0x0000000031047223 */ /* 0x040fe20000000004 */
[C---:B------:R-:W-:Y:S01]  /*86f0*/  FFMA R5, R49.reuse, R2, R5 ;  /* 0x0000000231057223 */ /* 0x040fe20000000005 */
[C---:B------:R-:W-:Y:S01]  /*8700*/  FFMA R6, R49.reuse, R3, R6 ;  /* 0x0000000331067223 */ /* 0x040fe20000000006 */
[----:B------:R-:W-:Y:S01]  /*8710*/  FFMA R7, R49, R48, R7 ;  /* 0x0000003031077223 */ /* 0x000fe20000000007 */
[C---:B------:R-:W-:Y:S01]  /*8720*/  FMUL R8, R47.reuse, R8 ;  /* 0x000000082f087220 */ /* 0x040fe20000400000 */
[----:B------:R-:W-:Y:S01]  /*8730*/  FMUL R9, R47, R9 ;  /* 0x000000092f097220 */ /* 0x000fe20000400000 */
[----:B------:R-:W-:Y:S01]  /*8740*/  F2FP.F16.F32.PACK_AB R4, R5, R4 ;  /* 0x000000040504723e */ /* 0x000fe200000000ff */
[----:B------:R-:W-:Y:S01]  /*8750*/  FMUL R0, R47, R10 ;  /* 0x0000000a2f007220 */ /* 0x000fe20000400000 */
[----:B------:R-:W-:Y:S01]  /*8760*/  F2FP.F16.F32.PACK_AB R5, R7, R6 ;  /* 0x000000060705723e */ /* 0x000fe200000000ff */
[C---:B------:R-:W-:Y:S01]  /*8770*/  FFMA R8, R49.reuse, R50, R8 ;  /* 0x0000003231087223 */ /* 0x040fe20000000008 */
[C---:B------:R-:W-:Y:S01]  /*8780*/  FFMA R9, R49.reuse, R51, R9 ;  /* 0x0000003331097223 */ /* 0x040fe20000000009 */
[----:B------:R-:W-:Y:S01]  /*8790*/  FFMA R0, R49, R52, R0 ;  /* 0x0000003431007223 */ /* 0x000fe20000000000 */
[C---:B------:R-:W-:Y:S01]  /*87a0*/  FMUL R2, R47.reuse, R11 ;  /* 0x0000000b2f027220 */ /* 0x040fe20000400000 */
[C---:B------:R-:W-:Y:S01]  /*87b0*/  FMUL R3, R47.reuse, R12 ;  /* 0x0000000c2f037220 */ /* 0x040fe20000400000 */
[----:B------:R-:W-:Y:S01]  /*87c0*/  FMUL R10, R47, R13 ;  /* 0x0000000d2f0a7220 */ /* 0x000fe20000400000 */
[----:B------:R-:W-:Y:S01]  /*87d0*/  F2FP.F16.F32.PACK_AB R6, R9, R8 ;  /* 0x000000080906723e */ /* 0x000fe200000000ff */
[C---:B------:R-:W-:Y:S01]  /*87e0*/  FFMA R2, R49.reuse, R53, R2 ;  /* 0x0000003531027223 */ /* 0x040fe20000000002 */
[C---:B------:R-:W-:Y:S01]  /*87f0*/  FFMA R3, R49.reuse, R54, R3 ;  /* 0x0000003631037223 */ /* 0x040fe20000000003 */
[----:B------:R-:W-:Y:S01]  /*8800*/  FFMA R10, R49, R55, R10 ;  /* 0x00000037310a7223 */ /* 0x000fe2000000000a */
[C---:B------:R-:W-:Y:S01]  /*8810*/  FMUL R11, R47.reuse, R14 ;  /* 0x0000000e2f0b7220 */ /* 0x040fe20000400000 */
[C---:B------:R-:W-:Y:S01]  /*8820*/  FMUL R15, R47.reuse, R15 ;  /* 0x0000000f2f0f7220 */ /* 0x040fe20000400000 */
[C---:B------:R-:W-:Y:S01]  /*8830*/  FMUL R12, R47.reuse, R16 ;  /* 0x000000102f0c7220 */ /* 0x040fe20000400000 */
[----:B------:R-:W-:Y:S01]  /*8840*/  FMUL R13, R47, R17 ;  /* 0x000000112f0d7220 */ /* 0x000fe20000400000 */
[----:B------:R-:W-:Y:S01]  /*8850*/  FFMA R11, R49, R56, R11 ;  /* 0x00000038310b7223 */ /* 0x000fe2000000000b */
[----:B------:R-:W-:Y:S01]  /*8860*/  FMUL R14, R47, R18 ;  /* 0x000000122f0e7220 */ /* 0x000fe20000400000 */
[----:B------:R-:W-:Y:S01]  /*8870*/  FFMA R15, R49, R57, R15 ;  /* 0x00000039310f7223 */ /* 0x000fe2000000000f */
[--C-:B------:R-:W-:Y:S02]  /*8880*/  HADD2.F32 R62, -RZ, R68.reuse.H0_H0 ;  /* 0x20000044ff3e7230 */ /* 0x100fe40000004100 */
[----:B------:R-:W-:Y:S01]  /*8890*/  FMUL R19, R47, R19 ;  /* 0x000000132f137220 */ /* 0x000fe20000400000 */
[----:B------:R-:W-:Y:S01]  /*88a0*/  F2FP.F16.F32.PACK_AB R7, R2, R0 ;  /* 0x000000000207723e */ /* 0x000fe200000000ff */
[----:B------:R-:W-:Y:S01]  /*88b0*/  FFMA R12, R49, R58, R12 ;  /* 0x0000003a310c7223 */ /* 0x000fe2000000000c */
[----:B------:R-:W-:Y:S02]  /*88c0*/  HADD2.F32 R63, -RZ, R68.H1_H1 ;  /* 0x30000044ff3f7230 */ /* 0x000fe40000004100 */
[----:B------:R-:W-:Y:S01]  /*88d0*/  FMUL R16, R47, R20 ;  /* 0x000000142f107220 */ /* 0x000fe20000400000 */
[----:B------:R-:W-:Y:S01]  /*88e0*/  FFMA R13, R49, R59, R13 ;  /* 0x0000003b310d7223 */ /* 0x000fe2000000000d */
[----:B------:R1:W-:Y:S01]  /*88f0*/  STS.128 [R100+0x6000], R4 ;  /* 0x0060000464007388 */ /* 0x0003e20000000c00 */
[--C-:B------:R-:W-:Y:S02]  /*8900*/  HADD2.F32 R64, -RZ, R69.reuse.H0_H0 ;  /* 0x20000045ff407230 */ /* 0x100fe40000004100 */
[----:B------:R-:W-:Y:S01]  /*8910*/  FMUL R17, R47, R21 ;  /* 0x000000152f117220 */ /* 0x000fe20000400000 */
[----:B------:R-:W-:Y:S01]  /*8920*/  FFMA R14, R49, R60, R14 ;  /* 0x0000003c310e7223 */ /* 0x000fe2000000000e */
[----:B------:R-:W-:Y:S02]  /*8930*/  HADD2.F32 R65, -RZ, R69.H1_H1 ;  /* 0x30000045ff417230 */ /* 0x000fe40000004100 */
[----:B------:R-:W-:Y:S01]  /*8940*/  FMUL R18, R47, R22 ;  /* 0x000000162f127220 */ /* 0x000fe20000400000 */
[----:B------:R-:W-:Y:S01]  /*8950*/  FFMA R19, R49, R61, R19 ;  /* 0x0000003d31137223 */ /* 0x000fe20000000013 */
        /* <DEDUP_REMOVED lines=11> */
[----:B------:R-:W-:Y:S01]  /*8a10*/  F2FP.F16.F32.PACK_AB R8, R10, R3 ;  /* 0x000000030a08723e */ /* 0x000fe200000000ff */
[----:B------:R-:W-:Y:S01]  /*8a20*/  FFMA R23, R49, R65, R23 ;  /* 0x0000004131177223 */ /* 0x000fe20000000017 */
[----:B------:R-:W-:Y:S01]  /*8a30*/  F2FP.F16.F32.PACK_AB R9, R15, R11 ;  /* 0x0000000b0f09723e */ /* 0x000fe200000000ff */
[--C-:B------:R-:W-:Y:S02]  /*8a40*/  HADD2.F32 R70, -RZ, R76.reuse.H0_H0 ;  /* 0x2000004cff467230 */ /* 0x100fe40000004100 */
[----:B------:R-:W-:Y:S01]  /*8a50*/  FMUL R27, R47, R27 ;  /* 0x0000001b2f1b7220 */ /* 0x000fe20000400000 */
[----:B------:R-:W-:Y:S01]  /*8a60*/  F2FP.F16.F32.PACK_AB R10, R13, R12 ;  /* 0x0000000c0d0a723e */ /* 0x000fe200000000ff */
[----:B------:R-:W-:Y:S01]  /*8a70*/  FFMA R20, R49, R66, R20 ;  /* 0x0000004231147223 */ /* 0x000fe20000000014 */
[----:B------:R-:W-:Y:S01]  /*8a80*/  F2FP.F16.F32.PACK_AB R11, R19, R14 ;  /* 0x0000000e130b723e */ /* 0x000fe200000000ff */
[----:B------:R-:W-:Y:S02]  /*8a90*/  HADD2.F32 R71, -RZ, R76.H1_H1 ;  /* 0x3000004cff477230 */ /* 0x000fe40000004100 */
[----:B------:R-:W-:Y:S01]  /*8aa0*/  FMUL R24, R47, R28 ;  /* 0x0000001c2f187220 */ /* 0x000fe20000400000 */
[----:B------:R-:W-:Y:S01]  /*8ab0*/  FFMA R21, R49, R67, R21 ;  /* 0x0000004331157223 */ /* 0x000fe20000000015 */
[--C-:B------:R-:W-:Y:S01]  /*8ac0*/  HADD2.F32 R72, -RZ, R77.reuse.H0_H0 ;  /* 0x2000004dff487230 */ /* 0x100fe20000004100 */
[----:B------:R1:W-:Y:S01]  /*8ad0*/  STS.128 [R99+0x6010], R8 ;  /* 0x0060100863007388 */ /* 0x0003e20000000c00 */
        /* <DEDUP_REMOVED lines=49> */
.L_x_133:
[----:B------:R-:W-:Y:S05]  /*8df0*/  BSYNC.RECONVERGENT B0 ;  /* 0x0000000000007941 */ /* 0x000fea0003800200 */
.L_x_132:
[----:B------:R-:W-:Y:S01]  /*8e00*/  BAR.SYNC.DEFER_BLOCKING 0x1, 0x80 ;  /* 0x0042000000007b1d */ /* 0x000fe20000010000 */
[----:B------:R-:W-:Y:S01]  /*8e10*/  UISETP.NE.AND UP0, UPT, UR49, -0x4, UPT ;  /* 0xfffffffc3100788c */ /* 0x000fe2000bf05270 */
[----:B------:R-:W-:Y:S08]  /*8e20*/  IADD3 R45, PT, PT, R45, 0x1, RZ ;  /* 0x000000012d2d7810 */ /* 0x000ff00007ffe0ff */
[----:B------:R-:W-:Y:S05]  /*8e30*/  BRA.U !UP0, `(.L_x_134) ;  /* 0x0000000108287547 */ /* 0x000fea000b800000 */
[----:B------:R-:W-:Y:S01]  /*8e40*/  ISETP.NE.AND P0, PT, R107, RZ, PT ;  /* 0x000000ff6b00720c */ /* 0x000fe20003f05270 */
[----:B------:R-:W-:Y:S01]  /*8e50*/  IMAD.U32 R2, RZ, RZ, UR51 ;  /* 0x00000033ff027e24 */ /* 0x000fe2000f8e00ff */
[----:B------:R-:W-:Y:S01]  /*8e60*/  UIADD3 UR51, UPT, UPT, UR51, 0x1, URZ ;  /* 0x0000000133337890 */ /* 0x000fe2000fffe0ff */
[----:B------:R-:W-:Y:S03]  /*8e70*/  IMAD.U32 R0, RZ, RZ, UR37 ;  /* 0x00000025ff007e24 */ /* 0x000fe6000f8e00ff */
[----:B------:R-:W-:Y:S04]  /*8e80*/  UISETP.NE.AND UP0, UPT, UR51, 0x4, UPT ;  /* 0x000000043300788c */ /* 0x000fe8000bf05270 */
[----:B------:R-:W-:Y:S03]  /*8e90*/  USEL UR51, UR51, URZ, UP0 ;  /* 0x000000ff33337287 */ /* 0x000fe60008000000 */
[----:B------:R-:W-:Y:S05]  /*8ea0*/  @P0 LEA R2, R2, UR48, 0x3 ;  /* 0x0000003002020c11 */ /* 0x000fea000f8e18ff */
[----:B------:R-:W-:Y:S05]  /*8eb0*/  @P0 VIADD R2, R2, 0xe0 ;  /* 0x000000e002020836 */ /* 0x000fea0000000000 */
[----:B------:R-:W-:Y:S04]  /*8ec0*/  @P0 PRMT R0, R0, 0x654, R2 ;  /* 0x0000065400000816 */ /* 0x000fe80000000002 */
[----:B------:R2:W-:Y:S03]  /*8ed0*/  @P0 SYNCS.ARRIVE.TRANS64.RED.A1T0 RZ, [R0+URZ], RZ ;  /* 0x000000ff00ff09a7 */ /* 0x0005e600081004ff */
.L_x_134:
[----:B------:R-:W-:Y:S01]  /*8ee0*/  ISETP.NE.AND P2, PT, R103, RZ, PT ;  /* 0x000000ff6700720c */ /* 0x000fe20003f45270 */
[----:B------:R-:W-:Y:S01]  /*8ef0*/  UIADD3 UR49, UPT, UPT, UR49, 0x4, URZ ;  /* 0x0000000431317890 */ /* 0x000fe2000fffe0ff */
[----:B------:R-:W-:Y:S01]  /*8f00*/  ISETP.NE.AND P0, PT, R105, 0x2, PT ;  /* 0x000000026900780c */ /* 0x000fe20003f05270 */
[----:B------:R-:W-:Y:S01]  /*8f10*/  IMAD.IADD R14, R43, 0x1, R86 ;  /* 0x000000012b0e7824 */ /* 0x000fe200078e0256 */
[----:B------:R-:W-:Y:S01]  /*8f20*/  ISETP.NE.AND P1, PT, R45, 0x4, PT ;  /* 0x000000042d00780c */ /* 0x000fe20003f25270 */
[----:B------:R-:W-:Y:S01]  /*8f30*/  IMAD.IADD R15, R44, 0x1, R87 ;  /* 0x000000012c0f7824 */ /* 0x000fe200078e0257 */
[----:B------:R-:W-:Y:S02]  /*8f40*/  SEL R2, RZ, 0x1, P0 ;  /* 0x00000001ff027807 */ /* 0x000fe40000000000 */
[----:B--2---:R-:W-:Y:S02]  /*8f50*/  SEL R0, RZ, 0x1, P1 ;  /* 0x00000001ff007807 */ /* 0x004fe40000800000 */
[----:B------:R-:W-:Y:S02]  /*8f60*/  LOP3.LUT R95, R95, R2, RZ, 0x3c, !PT ;  /* 0x000000025f5f7212 */ /* 0x000fe400078e3cff */
[----:B------:R-:W-:Y:S02]  /*8f70*/  LOP3.LUT R96, R96, R0, RZ, 0x3c, !PT ;  /* 0x0000000060607212 */ /* 0x000fe400078e3cff */
[----:B------:R-:W-:Y:S02]  /*8f80*/  @P2 R2UR UR36, R94 ;  /* 0x000000005e2422ca */ /* 0x000fe400000e0000 */
[----:B------:R-:W-:Y:S02]  /*8f90*/  SEL R105, R105, RZ, P0 ;  /* 0x000000ff69697207 */ /* 0x000fe40000000000 */
[----:B------:R-:W-:Y:S01]  /*8fa0*/  SEL R45, R45, RZ, P1 ;  /* 0x000000ff2d2d7207 */ /* 0x000fe20000800000 */
[----:B------:R-:W-:Y:S10]  /*8fb0*/  @P2 BRA `(.L_x_135) ;  /* 0xffffffc000502947 */ /* 0x000ff4000383ffff */
[----:B------:R-:W-:-:S09]  /*8fc0*/  UISETP.NE.AND UP0, UPT, UR50, URZ, UPT ;  /* 0x000000ff3200728c */ /* 0x000fd2000bf05270 */
[----:B------:R-:W-:Y:S05]  /*8fd0*/  BRA.U !UP0, `(.L_x_136) ;  /* 0x0000000108487547 */ /* 0x000fea000b800000 */
[----:B------:R-:W2:Y:S02]  /*8fe0*/  LDCU.64 UR4, c[0x0][0x890] ;  /* 0x00011200ff0477ac */ /* 0x000ea40008000a00 */
[----:B--2---:R-:W-:-:S04]  /*8ff0*/  UISETP.NE.U32.AND UP0, UPT, UR4, URZ, UPT ;  /* 0x000000ff0400728c */ /* 0x004fc8000bf05070 */
[----:B------:R-:W-:-:S09]  /*9000*/  UISETP.NE.AND.EX UP0, UPT, UR5, URZ, UPT, UP0 ;  /* 0x000000ff0500728c */ /* 0x000fd2000bf05300 */
[----:B------:R-:W-:Y:S05]  /*9010*/  BRA.U UP0, `(.L_x_137) ;  /* 0x00000001000c7547 */ /* 0x000fea000b800000 */
[----:B------:R-:W-:-:S13]  /*9020*/  FSETP.NEU.AND P0, PT, R49, RZ, PT ;  /* 0x000000ff3100720b */ /* 0x000fda0003f0d000 */
[----:B------:R-:W-:Y:S05]  /*9030*/  @!P0 EXIT ;  /* 0x000000000000894d */ /* 0x000fea0003800000 */
[----:B------:R-:W-:Y:S05]  /*9040*/  BRA `(.L_x_136) ;  /* 0x00000000002c7947 */ /* 0x000fea0003800000 */
.L_x_137:
[----:B------:R-:W-:Y:S01]  /*9050*/  ISETP.NE.AND P0, PT, R104, RZ, PT ;  /* 0x000000ff6800720c */ /* 0x000fe20003f05270 */
[----:B------:R-:W-:-:S12]  /*9060*/  BSSY.RECONVERGENT B0, `(.L_x_136) ;  /* 0x0000009000007945 */ /* 0x000fd80003800200 */
[----:B------:R-:W-:Y:S05]  /*9070*/  @P0 BRA `(.L_x_138) ;  /* 0x0000000000140947 */ /* 0x000fea0003800000 */
[----:B------:R-:W2:Y:S02]  /*9080*/  LDCU.64 UR4, c[0x0][0x888] ;  /* 0x00011100ff0477ac */ /* 0x000ea40008000a00 */
[----:B--2---:R-:W-:-:S04]  /*9090*/  ISETP.NE.U32.AND P0, PT, RZ, UR4, PT ;  /* 0x00000004ff007c0c */ /* 0x004fc8000bf05070 */
[----:B------:R-:W-:-:S13]  /*90a0*/  ISETP.NE.AND.EX P0, PT, RZ, UR5, PT, P0 ;  /* 0x00000005ff007c0c */ /* 0x000fda000bf05300 */
[----:B------:R-:W-:Y:S05]  /*90b0*/  @!P0 EXIT ;  /* 0x000000000000894d */ /* 0x000fea0003800000 */
[----:B------:R-:W-:Y:S05]  /*90c0*/  BRA `(.L_x_139) ;  /* 0x0000000000087947 */ /* 0x000fea0003800000 */
.L_x_138:
[----:B------:R-:W-:-:S13]  /*90d0*/  FSETP.NEU.AND P0, PT, R49, RZ, PT ;  /* 0x000000ff3100720b */ /* 0x000fda0003f0d000 */
[----:B------:R-:W-:Y:S05]  /*90e0*/  @!P0 EXIT ;  /* 0x000000000000894d */ /* 0x000fea0003800000 */
.L_x_139:
[----:B------:R-:W-:Y:S05]  /*90f0*/  BSYNC.RECONVERGENT B0 ;  /* 0x0000000000007941 */ /* 0x000fea0003800200 */
.L_x_136:
[----:B------:R-:W-:Y:S01]  /*9100*/  ULEA UR4, UR51, UR48, 0x3 ;  /* 0x0000003033047291 */ /* 0x000fe2000f8e18ff */
[----:B------:R-:W-:-:S04]  /*9110*/  DEPBAR.LE SB0, 0x0 ;  /* 0x000080000000791a */ /* 0x000fc80000000000 */
[----:B------:R-:W-:-:S04]  /*9120*/  UIADD3 UR4, UPT, UPT, UR4, 0xe0, URZ ;  /* 0x000000e004047890 */ /* 0x000fc8000fffe0ff */
[----:B------:R-:W-:-:S09]  /*9130*/  UPRMT UR4, UR37, 0x654, UR4 ;  /* 0x0000065425047896 */ /* 0x000fd20008000004 */
[----:B------:R-:W-:Y:S01]  /*9140*/  SYNCS.ARRIVE.TRANS64.RED.A1T0 RZ, [UR4], RZ ;  /* 0x000000ffffff79a7 */ /* 0x000fe20008100404 */
[----:B------:R-:W-:Y:S05]  /*9150*/  EXIT ;  /* 0x000000000000794d */ /* 0x000fea0003800000 */
.L_x_20:
[----:B--2---:R2:W1:Y:S02]  /*9160*/  SYNCS.PHASECHK.TRANS64.TRYWAIT P0, [R2+URZ+0x180], R3 ;  /* 0x00018003020075a7 */ /* 0x00446400080011ff */
[----:B-1----:R-:W-:Y:S05]  /*9170*/  @!P0 NANOSLEEP.SYNCS 0x989680 ;  /* 0x009896800000895d */ /* 0x002fea0003900000 */
[----:B------:R-:W1:Y:S02]  /*9180*/  @!P0 SYNCS.PHASECHK.TRANS64 P0, [R2+URZ+0x180], R3 ;  /* 0x00018003020085a7 */ /* 0x000e6400080010ff */
[----:B-1----:R-:W-:Y:S05]  /*9190*/  @!P0 BRA `(.L_x_20) ;  /* 0xfffffffc00f08947 */ /* 0x002fea000383ffff */
[----:B------:R-:W-:Y:S05]  /*91a0*/  BRA `(.L_x_140) ;  /* 0xffffff8400587947 */ /* 0x000fea000383ffff */
.L_x_23:
[----:B-1----:R-:W-:-:S07]  /*91b0*/  MOV R2, UR33 ;  /* 0x0000002100027c02 */ /* 0x002fce0008000f00 */
.L_x_141:
[----:B-1----:R1:W2:Y:S02]  /*91c0*/  SYNCS.PHASECHK.TRANS64.TRYWAIT P0, [R2+URZ+0x60], R4 ;  /* 0x00006004020075a7 */ /* 0x0022a400080011ff */
[----:B--2---:R-:W-:Y:S05]  /*91d0*/  @!P0 NANOSLEEP.SYNCS 0x989680 ;  /* 0x009896800000895d */ /* 0x004fea0003900000 */
[----:B------:R-:W2:Y:S02]  /*91e0*/  @!P0 SYNCS.PHASECHK.TRANS64 P0, [R2+URZ+0x60], R4 ;  /* 0x00006004020085a7 */ /* 0x000ea400080010ff */
[----:B--2---:R-:W-:Y:S05]  /*91f0*/  @!P0 BRA `(.L_x_141) ;  /* 0xfffffffc00f08947 */ /* 0x004fea000383ffff */
[----:B------:R-:W-:Y:S05]  /*9200*/  BRA `(.L_x_22) ;  /* 0xffffff8400a87947 */ /* 0x000fea000383ffff */
.L_x_29:
[----:B-1----:R-:W-:-:S07]  /*9210*/  MOV R2, UR17 ;  /* 0x0000001100027c02 */ /* 0x002fce0008000f00 */
.L_x_142:
[----:B-1----:R1:W2:Y:S02]  /*9220*/  SYNCS.PHASECHK.TRANS64.TRYWAIT P0, [R2+URZ+0x60], R4 ;  /* 0x00006004020075a7 */ /* 0x0022a400080011ff */
[----:B--2---:R-:W-:Y:S05]  /*9230*/  @!P0 NANOSLEEP.SYNCS 0x989680 ;  /* 0x009896800000895d */ /* 0x004fea0003900000 */
[----:B------:R-:W2:Y:S02]  /*9240*/  @!P0 SYNCS.PHASECHK.TRANS64 P0, [R2+URZ+0x60], R4 ;  /* 0x00006004020085a7 */ /* 0x000ea400080010ff */
[----:B--2---:R-:W-:Y:S05]  /*9250*/  @!P0 BRA `(.L_x_142) ;  /* 0xfffffffc00f08947 */ /* 0x004fea000383ffff */
[----:B------:R-:W-:Y:S05]  /*9260*/  BRA `(.L_x_28) ;  /* 0xffffff88004c7947 */ /* 0x000fea000383ffff */
.L_x_33:
[----:B-1----:R1:W2:Y:S02]  /*9270*/  SYNCS.PHASECHK.TRANS64.TRYWAIT P0, [R2+URZ+0x110], R3 ;  /* 0x00011003020075a7 */ /* 0x0022a400080011ff */
[----:B--2---:R-:W-:Y:S05]  /*9280*/  @!P0 NANOSLEEP.SYNCS 0x989680 ;  /* 0x009896800000895d */ /* 0x004fea0003900000 */
[----:B------:R-:W2:Y:S02]  /*9290*/  @!P0 SYNCS.PHASECHK.TRANS64 P0, [R2+URZ+0x110], R3 ;  /* 0x00011003020085a7 */ /* 0x000ea400080010ff */
[----:B--2---:R-:W-:Y:S05]  /*92a0*/  @!P0 BRA `(.L_x_33) ;  /* 0xfffffffc00f08947 */ /* 0x004fea000383ffff */
[----:B------:R-:W-:Y:S05]  /*92b0*/  BRA `(.L_x_143) ;  /* 0xffffff8800d87947 */ /* 0x000fea000383ffff */
.L_x_37:
[----:B----4-:R-:W-:-:S07]  /*92c0*/  MOV R0, UR5 ;  /* 0x0000000500007c02 */ /* 0x010fce0008000f00 */
.L_x_144:
[----:B-1----:R1:W2:Y:S02]  /*92d0*/  SYNCS.PHASECHK.TRANS64.TRYWAIT P0, [R0+URZ], R2 ;  /* 0x00000002000075a7 */ /* 0x0022a400080011ff */
[----:B--2---:R-:W-:Y:S05]  /*92e0*/  @!P0 NANOSLEEP.SYNCS 0x989680 ;  /* 0x009896800000895d */ /* 0x004fea0003900000 */
[----:B------:R-:W2:Y:S02]  /*92f0*/  @!P0 SYNCS.PHASECHK.TRANS64 P0, [R0+URZ], R2 ;  /* 0x00000002000085a7 */ /* 0x000ea400080010ff */
[----:B--2---:R-:W-:Y:S05]  /*9300*/  @!P0 BRA `(.L_x_144) ;  /* 0xfffffffc00f08947 */ /* 0x004fea000383ffff */
[----:B------:R-:W-:Y:S05]  /*9310*/  BRA `(.L_x_145) ;  /* 0xffffff9000487947 */ /* 0x000fea000383ffff */
.L_x_38:
[----:B----4-:R-:W-:-:S07]  /*9320*/  MOV R0, UR5 ;  /* 0x0000000500007c02 */ /* 0x010fce0008000f00 */
.L_x_146:
[----:B-1----:R1:W2:Y:S02]  /*9330*/  SYNCS.PHASECHK.TRANS64.TRYWAIT P0, [R0+URZ], R3 ;  /* 0x00000003000075a7 */ /* 0x0022a400080011ff */
[----:B--2---:R-:W-:Y:S05]  /*9340*/  @!P0 NANOSLEEP.SYNCS 0x989680 ;  /* 0x009896800000895d */ /* 0x004fea0003900000 */
[----:B------:R-:W2:Y:S02]  /*9350*/  @!P0 SYNCS.PHASECHK.TRANS64 P0, [R0+URZ], R3 ;  /* 0x00000003000085a7 */ /* 0x000ea400080010ff */
[----:B--2---:R-:W-:Y:S05]  /*9360*/  @!P0 BRA `(.L_x_146) ;  /* 0xfffffffc00f08947 */ /* 0x004fea000383ffff */
[----:B------:R-:W-:Y:S05]  /*9370*/  BRA `(.L_x_147) ;  /* 0xffffff9000547947 */ /* 0x000fea000383ffff */
.L_x_39:
[----:B----4-:R-:W-:-:S07]  /*9380*/  MOV R0, UR5 ;  /* 0x0000000500007c02 */ /* 0x010fce0008000f00 */
.L_x_148:
[----:B-1----:R1:W2:Y:S02]  /*9390*/  SYNCS.PHASECHK.TRANS64.TRYWAIT P0, [R0+URZ], R3 ;  /* 0x00000003000075a7 */ /* 0x0022a400080011ff */
[----:B--2---:R-:W-:Y:S05]  /*93a0*/  @!P0 NANOSLEEP.SYNCS 0x989680 ;  /* 0x009896800000895d */ /* 0x004fea0003900000 */
[----:B------:R-:W2:Y:S02]  /*93b0*/  @!P0 SYNCS.PHASECHK.TRANS64 P0, [R0+URZ], R3 ;  /* 0x00000003000085a7 */ /* 0x000ea400080010ff */
[----:B--2---:R-:W-:Y:S05]  /*93c0*/  @!P0 BRA `(.L_x_148) ;  /* 0xfffffffc00f08947 */ /* 0x004fea000383ffff */
[----:B------:R-:W-:Y:S05]  /*93d0*/  BRA `(.L_x_149) ;  /* 0xffffff9000607947 */ /* 0x000fea000383ffff */
.L_x_40:
[----:B----4-:R-:W-:-:S07]  /*93e0*/  MOV R0, UR5 ;  /* 0x0000000500007c02 */ /* 0x010fce0008000f00 */
.L_x_150:
[----:B-1----:R1:W2:Y:S02]  /*93f0*/  SYNCS.PHASECHK.TRANS64.TRYWAIT P0, [R0+URZ], R3 ;  /* 0x00000003000075a7 */ /* 0x0022a400080011ff */
[----:B--2---:R-:W-:Y:S05]  /*9400*/  @!P0 NANOSLEEP.SYNCS 0x989680 ;  /* 0x009896800000895d */ /* 0x004fea0003900000 */
[----:B------:R-:W2:Y:S02]  /*9410*/  @!P0 SYNCS.PHASECHK.TRANS64 P0, [R0+URZ], R3 ;  /* 0x00000003000085a7 */ /* 0x000ea400080010ff */
[----:B--2---:R-:W-:Y:S05]  /*9420*/  @!P0 BRA `(.L_x_150) ;  /* 0xfffffffc00f08947 */ /* 0x004fea000383ffff */
[----:B------:R-:W-:Y:S05]  /*9430*/  BRA `(.L_x_151) ;  /* 0xffffff90006c7947 */ /* 0x000fea000383ffff */
.L_x_41:
[----:B----4-:R-:W-:-:S07]  /*9440*/  MOV R0, UR5 ;  /* 0x0000000500007c02 */ /* 0x010fce0008000f00 */
.L_x_152:
[----:B-1----:R1:W2:Y:S02]  /*9450*/  SYNCS.PHASECHK.TRANS64.TRYWAIT P0, [R0+URZ], R3 ;  /* 0x00000003000075a7 */ /* 0x0022a400080011ff */
[----:B--2---:R-:W-:Y:S05]  /*9460*/  @!P0 NANOSLEEP.SYNCS 0x989680 ;  /* 0x009896800000895d */ /* 0x004fea0003900000 */
[----:B------:R-:W2:Y:S02]  /*9470*/  @!P0 SYNCS.PHASECHK.TRANS64 P0, [R0+URZ], R3 ;  /* 0x00000003000085a7 */ /* 0x000ea400080010ff */
[----:B--2---:R-:W-:Y:S05]  /*9480*/  @!P0 BRA `(.L_x_152) ;  /* 0xfffffffc00f08947 */ /* 0x004fea000383ffff */
[----:B------:R-:W-:Y:S05]  /*9490*/  BRA `(.L_x_153) ;  /* 0xffffff9000787947 */ /* 0x000fea000383ffff */
.L_x_42:
[----:B----4-:R-:W-:-:S07]  /*94a0*/  MOV R0, UR5 ;  /* 0x0000000500007c02 */ /* 0x010fce0008000f00 */
.L_x_154:
[----:B-1----:R1:W2:Y:S02]  /*94b0*/  SYNCS.PHASECHK.TRANS64.TRYWAIT P0, [R0+URZ], R3 ;  /* 0x00000003000075a7 */ /* 0x0022a400080011ff */
[----:B--2---:R-:W-:Y:S05]  /*94c0*/  @!P0 NANOSLEEP.SYNCS 0x989680 ;  /* 0x009896800000895d */ /* 0x004fea0003900000 */
[----:B------:R-:W2:Y:S02]  /*94d0*/  @!P0 SYNCS.PHASECHK.TRANS64 P0, [R0+URZ], R3 ;  /* 0x00000003000085a7 */ /* 0x000ea400080010ff */
[----:B--2---:R-:W-:Y:S05]  /*94e0*/  @!P0 BRA `(.L_x_154) ;  /* 0xfffffffc00f08947 */ /* 0x004fea000383ffff */
[----:B------:R-:W-:Y:S05]  /*94f0*/  BRA `(.L_x_155) ;  /* 0xffffff9000847947 */ /* 0x000fea000383ffff */
.L_x_43:
[----:B----4-:R-:W-:-:S07]  /*9500*/  MOV R0, UR5 ;  /* 0x0000000500007c02 */ /* 0x010fce0008000f00 */
.L_x_156:
[----:B-1----:R1:W2:Y:S02]  /*9510*/  SYNCS.PHASECHK.TRANS64.TRYWAIT P0, [R0+URZ], R3 ;  /* 0x00000003000075a7 */ /* 0x0022a400080011ff */
[----:B--2---:R-:W-:Y:S05]  /*9520*/  @!P0 NANOSLEEP.SYNCS 0x989680 ;  /* 0x009896800000895d */ /* 0x004fea0003900000 */
[----:B------:R-:W2:Y:S02]  /*9530*/  @!P0 SYNCS.PHASECHK.TRANS64 P0, [R0+URZ], R3 ;  /* 0x00000003000085a7 */ /* 0x000ea400080010ff */
[----:B--2---:R-:W-:Y:S05]  /*9540*/  @!P0 BRA `(.L_x_156) ;  /* 0xfffffffc00f08947 */ /* 0x004fea000383ffff */
[----:B------:R-:W-:Y:S05]  /*9550*/  BRA `(.L_x_157) ;  /* 0xffffff9000907947 */ /* 0x000fea000383ffff */
.L_x_44:
[----:B----4-:R-:W-:-:S07]  /*9560*/  MOV R0, UR5 ;  /* 0x0000000500007c02 */ /* 0x010fce0008000f00 */
.L_x_158:
[----:B-1----:R1:W2:Y:S02]  /*9570*/  SYNCS.PHASECHK.TRANS64.TRYWAIT P0, [R0+URZ], R3 ;  /* 0x00000003000075a7 */ /* 0x0022a400080011ff */
[----:B--2---:R-:W-:Y:S05]  /*9580*/  @!P0 NANOSLEEP.SYNCS 0x989680 ;  /* 0x009896800000895d */ /* 0x004fea0003900000 */
[----:B------:R-:W2:Y:S02]  /*9590*/  @!P0 SYNCS.PHASECHK.TRANS64 P0, [R0+URZ], R3 ;  /* 0x00000003000085a7 */ /* 0x000ea400080010ff */
[----:B--2---:R-:W-:Y:S05]  /*95a0*/  @!P0 BRA `(.L_x_158) ;  /* 0xfffffffc00f08947 */ /* 0x004fea000383ffff */
[----:B------:R-:W-:Y:S05]  /*95b0*/  BRA `(.L_x_159) ;  /* 0xffffff90009c7947 */ /* 0x000fea000383ffff */
.L_x_45:
[----:B----4-:R-:W-:-:S07]  /*95c0*/  MOV R0, UR5 ;  /* 0x0000000500007c02 */ /* 0x010fce0008000f00 */
.L_x_160:
[----:B-1----:R1:W2:Y:S02]  /*95d0*/  SYNCS.PHASECHK.TRANS64.TRYWAIT P0, [R0+URZ], R3 ;  /* 0x00000003000075a7 */ /* 0x0022a400080011ff */
[----:B--2---:R-:W-:Y:S05]  /*95e0*/  @!P0 NANOSLEEP.SYNCS 0x989680 ;  /* 0x009896800000895d */ /* 0x004fea0003900000 */
[----:B------:R-:W2:Y:S02]  /*95f0*/  @!P0 SYNCS.PHASECHK.TRANS64 P0, [R0+URZ], R3 ;  /* 0x00000003000085a7 */ /* 0x000ea400080010ff */
[----:B--2---:R-:W-:Y:S05]  /*9600*/  @!P0 BRA `(.L_x_160) ;  /* 0xfffffffc00f08947 */ /* 0x004fea000383ffff */
[----:B------:R-:W-:Y:S05]  /*9610*/  BRA `(.L_x_161) ;  /* 0xffffff9000a87947 */ /* 0x000fea000383ffff */
.L_x_46:
[----:B----4-:R-:W-:-:S07]  /*9620*/  MOV R0, UR5 ;  /* 0x0000000500007c02 */ /* 0x010fce0008000f00 */
.L_x_162:
[----:B-1----:R1:W2:Y:S02]  /*9630*/  SYNCS.PHASECHK.TRANS64.TRYWAIT P0, [R0+URZ], R3 ;  /* 0x00000003000075a7 */ /* 0x0022a400080011ff */
[----:B--2---:R-:W-:Y:S05]  /*9640*/  @!P0 NANOSLEEP.SYNCS 0x989680 ;  /* 0x009896800000895d */ /* 0x004fea0003900000 */
[----:B------:R-:W2:Y:S02]  /*9650*/  @!P0 SYNCS.PHASECHK.TRANS64 P0, [R0+URZ], R3 ;  /* 0x00000003000085a7 */ /* 0x000ea400080010ff */
[----:B--2---:R-:W-:Y:S05]  /*9660*/  @!P0 BRA `(.L_x_162) ;  /* 0xfffffffc00f08947 */ /* 0x004fea000383ffff */
[----:B------:R-:W-:Y:S05]  /*9670*/  BRA `(.L_x_163) ;  /* 0xffffff9000b47947 */ /* 0x000fea000383ffff */
.L_x_47:
[----:B----4-:R-:W-:-:S07]  /*9680*/  MOV R0, UR5 ;  /* 0x0000000500007c02 */ /* 0x010fce0008000f00 */
.L_x_164:
[----:B-1----:R1:W2:Y:S02]  /*9690*/  SYNCS.PHASECHK.TRANS64.TRYWAIT P0, [R0+URZ], R3 ;  /* 0x00000003000075a7 */ /* 0x0022a400080011ff */
[----:B--2---:R-:W-:Y:S05]  /*96a0*/  @!P0 NANOSLEEP.SYNCS 0x989680 ;  /* 0x009896800000895d */ /* 0x004fea0003900000 */
[----:B------:R-:W2:Y:S02]  /*96b0*/  @!P0 SYNCS.PHASECHK.TRANS64 P0, [R0+URZ], R3 ;  /* 0x00000003000085a7 */ /* 0x000ea400080010ff */
[----:B--2---:R-:W-:Y:S05]  /*96c0*/  @!P0 BRA `(.L_x_164) ;  /* 0xfffffffc00f08947 */ /* 0x004fea000383ffff */
[----:B------:R-:W-:Y:S05]  /*96d0*/  BRA `(.L_x_165) ;  /* 0xffffff9000c07947 */ /* 0x000fea000383ffff */
.L_x_50:
[----:B-1----:R1:W2:Y:S02]  /*96e0*/  SYNCS.PHASECHK.TRANS64.TRYWAIT P0, [R0+URZ+0x170], R4 ;  /* 0x00017004000075a7 */ /* 0x0022a400080011ff */
[----:B--2---:R-:W-:Y:S05]  /*96f0*/  @!P0 NANOSLEEP.SYNCS 0x989680 ;  /* 0x009896800000895d */ /* 0x004fea0003900000 */
[----:B------:R-:W2:Y:S02]  /*9700*/  @!P0 SYNCS.PHASECHK.TRANS64 P0, [R0+URZ+0x170], R4 ;  /* 0x00017004000085a7 */ /* 0x000ea400080010ff */
[----:B--2---:R-:W-:Y:S05]  /*9710*/  @!P0 BRA `(.L_x_50) ;  /* 0xfffffffc00f08947 */ /* 0x004fea000383ffff */
[----:B------:R-:W-:Y:S05]  /*9720*/  BRA `(.L_x_166) ;  /* 0xffffff94001c7947 */ /* 0x000fea000383ffff */
.L_x_51:
[----:B------:R-:W-:-:S07]  /*9730*/  MOV R0, UR5 ;  /* 0x0000000500007c02 */ /* 0x000fce0008000f00 */
.L_x_167:
[----:B-1----:R1:W2:Y:S02]  /*9740*/  SYNCS.PHASECHK.TRANS64.TRYWAIT P0, [R0+URZ+0x120], R5 ;  /* 0x00012005000075a7 */ /* 0x0022a400080011ff */
[----:B--2---:R-:W-:Y:S05]  /*9750*/  @!P0 NANOSLEEP.SYNCS 0x989680 ;  /* 0x009896800000895d */ /* 0x004fea0003900000 */
[----:B------:R-:W2:Y:S02]  /*9760*/  @!P0 SYNCS.PHASECHK.TRANS64 P0, [R0+URZ+0x120], R5 ;  /* 0x00012005000085a7 */ /* 0x000ea400080010ff */
[----:B--2---:R-:W-:Y:S05]  /*9770*/  @!P0 BRA `(.L_x_167) ;  /* 0xfffffffc00f08947 */ /* 0x004fea000383ffff */
[----:B------:R-:W-:Y:S05]  /*9780*/  BRA `(.L_x_168) ;  /* 0xffffff94002c7947 */ /* 0x000fea000383ffff */
.L_x_52:
[----:B-1----:R1:W2:Y:S02]  /*9790*/  SYNCS.PHASECHK.TRANS64.TRYWAIT P1, [R0+URZ+0x110], R4 ;  /* 0x00011004000075a7 */ /* 0x0022a400080211ff */
[----:B--2---:R-:W-:Y:S05]  /*97a0*/  @!P1 NANOSLEEP.SYNCS 0x989680 ;  /* 0x009896800000995d */ /* 0x004fea0003900000 */
[----:B------:R-:W2:Y:S02]  /*97b0*/  @!P1 SYNCS.PHASECHK.TRANS64 P1, [R0+URZ+0x110], R4 ;  /* 0x00011004000095a7 */ /* 0x000ea400080210ff */
[----:B--2---:R-:W-:Y:S05]  /*97c0*/  @!P1 BRA `(.L_x_52) ;  /* 0xfffffffc00f09947 */ /* 0x004fea000383ffff */
[----:B------:R-:W-:Y:S05]  /*97d0*/  BRA `(.L_x_169) ;  /* 0xffffff94005c7947 */ /* 0x000fea000383ffff */
.L_x_55:
[----:B------:R-:W-:-:S07]  /*97e0*/  MOV R0, UR5 ;  /* 0x0000000500007c02 */ /* 0x000fce0008000f00 */
.L_x_170:
[----:B-1----:R1:W2:Y:S02]  /*97f0*/  SYNCS.PHASECHK.TRANS64.TRYWAIT P0, [R0+URZ+0x120], R2 ;  /* 0x00012002000075a7 */ /* 0x0022a400080011ff */
[----:B--2---:R-:W-:Y:S05]  /*9800*/  @!P0 NANOSLEEP.SYNCS 0x989680 ;  /* 0x009896800000895d */ /* 0x004fea0003900000 */
[----:B------:R-:W2:Y:S02]  /*9810*/  @!P0 SYNCS.PHASECHK.TRANS64 P0, [R0+URZ+0x120], R2 ;  /* 0x00012002000085a7 */ /* 0x000ea400080010ff */
[----:B--2---:R-:W-:Y:S05]  /*9820*/  @!P0 BRA `(.L_x_170) ;  /* 0xfffffffc00f08947 */ /* 0x004fea000383ffff */
[----:B------:R-:W-:Y:S05]  /*9830*/  BRA `(.L_x_54) ;  /* 0xffffff9400b07947 */ /* 0x000fea000383ffff */
.L_x_62:
[----:B-1----:R1:W2:Y:S02]  /*9840*/  SYNCS.PHASECHK.TRANS64.TRYWAIT P1, [R0+URZ+0x110], R2 ;  /* 0x00011002000075a7 */ /* 0x0022a400080211ff */
[----:B--2---:R-:W-:Y:S05]  /*9850*/  @!P1 NANOSLEEP.SYNCS 0x989680 ;  /* 0x009896800000995d */ /* 0x004fea0003900000 */
[----:B------:R-:W2:Y:S02]  /*9860*/  @!P1 SYNCS.PHASECHK.TRANS64 P1, [R0+URZ+0x110], R2 ;  /* 0x00011002000095a7 */ /* 0x000ea400080210ff */
[----:B--2---:R-:W-:Y:S05]  /*9870*/  @!P1 BRA `(.L_x_62) ;  /* 0xfffffffc00f09947 */ /* 0x004fea000383ffff */
[----:B------:R-:W-:Y:S05]  /*9880*/  BRA `(.L_x_171) ;  /* 0xffffff9c00107947 */ /* 0x000fea000383ffff */
.L_x_63:
[----:B------:R-:W-:-:S07]  /*9890*/  MOV R2, UR8 ;  /* 0x0000000800027c02 */ /* 0x000fce0008000f00 */
.L_x_172:
[----:B-1----:R1:W2:Y:S02]  /*98a0*/  SYNCS.PHASECHK.TRANS64.TRYWAIT P0, [R2+URZ+0x150], R0 ;  /* 0x00015000020075a7 */ /* 0x0022a400080011ff */
[----:B--2---:R-:W-:Y:S05]  /*98b0*/  @!P0 NANOSLEEP.SYNCS 0x989680 ;  /* 0x009896800000895d */ /* 0x004fea0003900000 */
[----:B------:R-:W2:Y:S02]  /*98c0*/  @!P0 SYNCS.PHASECHK.TRANS64 P0, [R2+URZ+0x150], R0 ;  /* 0x00015000020085a7 */ /* 0x000ea400080010ff */
[----:B--2---:R-:W-:Y:S05]  /*98d0*/  @!P0 BRA `(.L_x_172) ;  /* 0xfffffffc00f08947 */ /* 0x004fea000383ffff */
[----:B------:R-:W-:Y:S05]  /*98e0*/  BRA `(.L_x_173) ;  /* 0xffffff9c00487947 */ /* 0x000fea000383ffff */
.L_x_66:
[----:B------:R-:W-:Y:S07]  /*98f0*/  MOV R0, UR7 ;  /* 0x0000000700007c02 */ /* 0x000fee0008000f00 */
.L_x_174:
[----:B-1----:R1:W2:Y:S02]  /*9900*/  SYNCS.PHASECHK.TRANS64.TRYWAIT P0, [R0+URZ], R2 ;  /* 0x00000002000075a7 */ /* 0x0022a400080011ff */
[----:B--2---:R-:W-:Y:S05]  /*9910*/  @!P0 NANOSLEEP.SYNCS 0x989680 ;  /* 0x009896800000895d */ /* 0x004fea0003900000 */
[----:B------:R-:W2:Y:S02]  /*9920*/  @!P0 SYNCS.PHASECHK.TRANS64 P0, [R0+URZ], R2 ;  /* 0x00000002000085a7 */ /* 0x000ea400080010ff */
[----:B--2---:R-:W-:Y:S05]  /*9930*/  @!P0 BRA `(.L_x_174) ;  /* 0xfffffffc00f08947 */ /* 0x004fea000383ffff */
[----:B------:R-:W-:Y:S05]  /*9940*/  BRA `(.L_x_65) ;  /* 0xffffff9c00647947 */ /* 0x000fea000383ffff */
.L_x_69:
[----:B------:R-:W-:-:S07]  /*9950*/  MOV R0, UR5 ;  /* 0x0000000500007c02 */ /* 0x000fce0008000f00 */
.L_x_175:
[----:B--2---:R2:W3:Y:S02]  /*9960*/  SYNCS.PHASECHK.TRANS64.TRYWAIT P0, [R0+URZ], R2 ;  /* 0x00000002000075a7 */ /* 0x0044e400080011ff */
[----:B---3--:R-:W-:Y:S05]  /*9970*/  @!P0 NANOSLEEP.SYNCS 0x989680 ;  /* 0x009896800000895d */ /* 0x008fea0003900000 */
[----:B------:R-:W3:Y:S02]  /*9980*/  @!P0 SYNCS.PHASECHK.TRANS64 P0, [R0+URZ], R2 ;  /* 0x00000002000085a7 */ /* 0x000ee400080010ff */
[----:B---3--:R-:W-:Y:S05]  /*9990*/  @!P0 BRA `(.L_x_175) ;  /* 0xfffffffc00f08947 */ /* 0x008fea000383ffff */
[----:B------:R-:W-:Y:S05]  /*99a0*/  BRA `(.L_x_176) ;  /* 0xffffffa000187947 */ /* 0x000fea000383ffff */
.L_x_70:
[----:B------:R-:W-:-:S07]  /*99b0*/  MOV R0, UR5 ;  /* 0x0000000500007c02 */ /* 0x000fce0008000f00 */
.L_x_177:
[----:B-1----:R1:W2:Y:S02]  /*99c0*/  SYNCS.PHASECHK.TRANS64.TRYWAIT P0, [R0+URZ], R3 ;  /* 0x00000003000075a7 */ /* 0x0022a400080011ff */
[----:B--2---:R-:W-:Y:S05]  /*99d0*/  @!P0 NANOSLEEP.SYNCS 0x989680 ;  /* 0x009896800000895d */ /* 0x004fea0003900000 */
[----:B------:R-:W2:Y:S02]  /*99e0*/  @!P0 SYNCS.PHASECHK.TRANS64 P0, [R0+URZ], R3 ;  /* 0x00000003000085a7 */ /* 0x000ea400080010ff */
[----:B--2---:R-:W-:Y:S05]  /*99f0*/  @!P0 BRA `(.L_x_177) ;  /* 0xfffffffc00f08947 */ /* 0x004fea000383ffff */
[----:B------:R-:W-:Y:S05]  /*9a00*/  BRA `(.L_x_178) ;  /* 0xffffffa000247947 */ /* 0x000fea000383ffff */
.L_x_71:
[----:B------:R-:W-:-:S07]  /*9a10*/  MOV R0, UR5 ;  /* 0x0000000500007c02 */ /* 0x000fce0008000f00 */
.L_x_179:
[----:B-1----:R1:W2:Y:S02]  /*9a20*/  SYNCS.PHASECHK.TRANS64.TRYWAIT P0, [R0+URZ], R3 ;  /* 0x00000003000075a7 */ /* 0x0022a400080011ff */
[----:B--2---:R-:W-:Y:S05]  /*9a30*/  @!P0 NANOSLEEP.SYNCS 0x989680 ;  /* 0x009896800000895d */ /* 0x004fea0003900000 */
[----:B------:R-:W2:Y:S02]  /*9a40*/  @!P0 SYNCS.PHASECHK.TRANS64 P0, [R0+URZ], R3 ;  /* 0x00000003000085a7 */ /* 0x000ea400080010ff */
[----:B--2---:R-:W-:Y:S05]  /*9a50*/  @!P0 BRA `(.L_x_179) ;  /* 0xfffffffc00f08947 */ /* 0x004fea000383ffff */
[----:B------:R-:W-:Y:S05]  /*9a60*/  BRA `(.L_x_180) ;  /* 0xffffffa000307947 */ /* 0x000fea000383ffff */
.L_x_72:
[----:B-1----:R-:W-:-:S07]  /*9a70*/  MOV R0, UR7 ;  /* 0x0000000700007c02 */ /* 0x002fce0008000f00 */
.L_x_181:
[----:B-1----:R1:W2:Y:S02]  /*9a80*/  SYNCS.PHASECHK.TRANS64.TRYWAIT P0, [R0+URZ], R2 ;  /* 0x00000002000075a7 */ /* 0x0022a400080011ff */
[----:B--2---:R-:W-:Y:S05]  /*9a90*/  @!P0 NANOSLEEP.SYNCS 0x989680 ;  /* 0x009896800000895d */ /* 0x004fea0003900000 */
[----:B------:R-:W2:Y:S02]  /*9aa0*/  @!P0 SYNCS.PHASECHK.TRANS64 P0, [R0+URZ], R2 ;  /* 0x00000002000085a7 */ /* 0x000ea400080010ff */
[----:B--2---:R-:W-:Y:S05]  /*9ab0*/  @!P0 BRA `(.L_x_181) ;  /* 0xfffffffc00f08947 */ /* 0x004fea000383ffff */
[----:B------:R-:W-:Y:S05]  /*9ac0*/  BRA `(.L_x_182) ;  /* 0xffffffa0003c7947 */ /* 0x000fea000383ffff */
.L_x_77:
[----:B--2---:R2:W3:Y:S02]  /*9ad0*/  SYNCS.PHASECHK.TRANS64.TRYWAIT P0, [R0+URZ+0x110], R2 ;  /* 0x00011002000075a7 */ /* 0x0044e400080011ff */
[----:B---3--:R-:W-:Y:S05]  /*9ae0*/  @!P0 NANOSLEEP.SYNCS 0x989680 ;  /* 0x009896800000895d */ /* 0x008fea0003900000 */
[----:B------:R-:W3:Y:S02]  /*9af0*/  @!P0 SYNCS.PHASECHK.TRANS64 P0, [R0+URZ+0x110], R2 ;  /* 0x00011002000085a7 */ /* 0x000ee400080010ff */
[----:B---3--:R-:W-:Y:S05]  /*9b00*/  @!P0 BRA `(.L_x_77) ;  /* 0xfffffffc00f08947 */ /* 0x008fea000383ffff */
[----:B------:R-:W-:Y:S05]  /*9b10*/  BRA `(.L_x_183) ;  /* 0xffffffa400487947 */ /* 0x000fea000383ffff */
.L_x_80:
[----:B------:R-:W-:Y:S07]  /*9b20*/  MOV R0, UR7 ;  /* 0x0000000700007c02 */ /* 0x000fee0008000f00 */
.L_x_184:
[----:B--2---:R2:W3:Y:S02]  /*9b30*/  SYNCS.PHASECHK.TRANS64.TRYWAIT P0, [R0+URZ+0x108], R2 ;  /* 0x00010802000075a7 */ /* 0x0044e400080011ff */
[----:B---3--:R-:W-:Y:S05]  /*9b40*/  @!P0 NANOSLEEP.SYNCS 0x989680 ;  /* 0x009896800000895d */ /* 0x008fea0003900000 */
[----:B------:R-:W3:Y:S02]  /*9b50*/  @!P0 SYNCS.PHASECHK.TRANS64 P0, [R0+URZ+0x108], R2 ;  /* 0x00010802000085a7 */ /* 0x000ee400080010ff */
[----:B---3--:R-:W-:Y:S05]  /*9b60*/  @!P0 BRA `(.L_x_184) ;  /* 0xfffffffc00f08947 */ /* 0x008fea000383ffff */
[----:B------:R-:W-:Y:S05]  /*9b70*/  BRA `(.L_x_79) ;  /* 0xffffffa800287947 */ /* 0x000fea000383ffff */
.L_x_83:
[----:B------:R-:W-:Y:S07]  /*9b80*/  MOV R0, UR7 ;  /* 0x0000000700007c02 */ /* 0x000fee0008000f00 */
.L_x_185:
[----:B-1----:R1:W2:Y:S02]  /*9b90*/  SYNCS.PHASECHK.TRANS64.TRYWAIT P0, [R0+URZ+0xe0], R14 ;  /* 0x0000e00e000075a7 */ /* 0x0022a400080011ff */
[----:B--2---:R-:W-:Y:S05]  /*9ba0*/  @!P0 NANOSLEEP.SYNCS 0x989680 ;  /* 0x009896800000895d */ /* 0x004fea0003900000 */
[----:B------:R-:W2:Y:S02]  /*9bb0*/  @!P0 SYNCS.PHASECHK.TRANS64 P0, [R0+URZ+0xe0], R14 ;  /* 0x0000e00e000085a7 */ /* 0x000ea400080010ff */
[----:B--2---:R-:W-:Y:S05]  /*9bc0*/  @!P0 BRA `(.L_x_185) ;  /* 0xfffffffc00f08947 */ /* 0x004fea000383ffff */
[----:B------:R-:W-:Y:S05]  /*9bd0*/  BRA `(.L_x_186) ;  /* 0xffffffa800a07947 */ /* 0x000fea000383ffff */
.L_x_84:
[----:B------:R-:W-:Y:S07]  /*9be0*/  MOV R0, UR7 ;  /* 0x0000000700007c02 */ /* 0x000fee0008000f00 */
.L_x_187:
[----:B-1----:R1:W2:Y:S02]  /*9bf0*/  SYNCS.PHASECHK.TRANS64.TRYWAIT P0, [R0+URZ+0xe8], R14 ;  /* 0x0000e80e000075a7 */ /* 0x0022a400080011ff */
[----:B--2---:R-:W-:Y:S05]  /*9c00*/  @!P0 NANOSLEEP.SYNCS 0x989680 ;  /* 0x009896800000895d */ /* 0x004fea0003900000 */
[----:B------:R-:W2:Y:S02]  /*9c10*/  @!P0 SYNCS.PHASECHK.TRANS64 P0, [R0+URZ+0xe8], R14 ;  /* 0x0000e80e000085a7 */ /* 0x000ea400080010ff */
[----:B--2---:R-:W-:Y:S05]  /*9c20*/  @!P0 BRA `(.L_x_187) ;  /* 0xfffffffc00f08947 */ /* 0x004fea000383ffff */
[----:B------:R-:W-:Y:S05]  /*9c30*/  BRA `(.L_x_188) ;  /* 0xffffffa800d87947 */ /* 0x000fea000383ffff */
.L_x_85:
[----:B------:R-:W-:Y:S07]  /*9c40*/  MOV R0, UR7 ;  /* 0x0000000700007c02 */ /* 0x000fee0008000f00 */
.L_x_189:
[----:B-1----:R1:W2:Y:S02]  /*9c50*/  SYNCS.PHASECHK.TRANS64.TRYWAIT P0, [R0+URZ+0xf0], R14 ;  /* 0x0000f00e000075a7 */ /* 0x0022a400080011ff */
[----:B--2---:R-:W-:Y:S05]  /*9c60*/  @!P0 NANOSLEEP.SYNCS 0x989680 ;  /* 0x009896800000895d */ /* 0x004fea0003900000 */
[----:B------:R-:W2:Y:S02]  /*9c70*/  @!P0 SYNCS.PHASECHK.TRANS64 P0, [R0+URZ+0xf0], R14 ;  /* 0x0000f00e000085a7 */ /* 0x000ea400080010ff */
[----:B--2---:R-:W-:Y:S05]  /*9c80*/  @!P0 BRA `(.L_x_189) ;  /* 0xfffffffc00f08947 */ /* 0x004fea000383ffff */
[----:B------:R-:W-:Y:S05]  /*9c90*/  BRA `(.L_x_190) ;  /* 0xffffffac001c7947 */ /* 0x000fea000383ffff */
.L_x_86:
[----:B------:R-:W-:Y:S07]  /*9ca0*/  MOV R0, UR7 ;  /* 0x0000000700007c02 */ /* 0x000fee0008000f00 */
.L_x_191:
[----:B-1----:R1:W2:Y:S02]  /*9cb0*/  SYNCS.PHASECHK.TRANS64.TRYWAIT P0, [R0+URZ+0xf8], R14 ;  /* 0x0000f80e000075a7 */ /* 0x0022a400080011ff */
[----:B--2---:R-:W-:Y:S05]  /*9cc0*/  @!P0 NANOSLEEP.SYNCS 0x989680 ;  /* 0x009896800000895d */ /* 0x004fea0003900000 */
[----:B------:R-:W2:Y:S02]  /*9cd0*/  @!P0 SYNCS.PHASECHK.TRANS64 P0, [R0+URZ+0xf8], R14 ;  /* 0x0000f80e000085a7 */ /* 0x000ea400080010ff */
[----:B--2---:R-:W-:Y:S05]  /*9ce0*/  @!P0 BRA `(.L_x_191) ;  /* 0xfffffffc00f08947 */ /* 0x004fea000383ffff */
[----:B------:R-:W-:Y:S05]  /*9cf0*/  BRA `(.L_x_192) ;  /* 0xffffffac00a07947 */ /* 0x000fea000383ffff */
.L_x_88:
[----:B------:R-:W-:-:S07]  /*9d00*/  MOV R0, UR7 ;  /* 0x0000000700007c02 */ /* 0x000fce0008000f00 */
.L_x_193:
[----:B-1----:R1:W3:Y:S02]  /*9d10*/  SYNCS.PHASECHK.TRANS64.TRYWAIT P0, [R0+URZ+0xe0], R2 ;  /* 0x0000e002000075a7 */ /* 0x0022e400080011ff */
[----:B---3--:R-:W-:Y:S05]  /*9d20*/  @!P0 NANOSLEEP.SYNCS 0x989680 ;  /* 0x009896800000895d */ /* 0x008fea0003900000 */
[----:B------:R-:W3:Y:S02]  /*9d30*/  @!P0 SYNCS.PHASECHK.TRANS64 P0, [R0+URZ+0xe0], R2 ;  /* 0x0000e002000085a7 */ /* 0x000ee400080010ff */
[----:B---3--:R-:W-:Y:S05]  /*9d40*/  @!P0 BRA `(.L_x_193) ;  /* 0xfffffffc00f08947 */ /* 0x008fea000383ffff */
[----:B------:R-:W-:Y:S05]  /*9d50*/  BRA `(.L_x_194) ;  /* 0xffffffb000107947 */ /* 0x000fea000383ffff */
.L_x_89:
[----:B-1----:R-:W-:-:S07]  /*9d60*/  MOV R0, UR7 ;  /* 0x0000000700007c02 */ /* 0x002fce0008000f00 */
.L_x_195:
[----:B-1----:R1:W3:Y:S02]  /*9d70*/  SYNCS.PHASECHK.TRANS64.TRYWAIT P0, [R0+URZ+0xe8], R2 ;  /* 0x0000e802000075a7 */ /* 0x0022e400080011ff */
[----:B---3--:R-:W-:Y:S05]  /*9d80*/  @!P0 NANOSLEEP.SYNCS 0x989680 ;  /* 0x009896800000895d */ /* 0x008fea0003900000 */
[----:B------:R-:W3:Y:S02]  /*9d90*/  @!P0 SYNCS.PHASECHK.TRANS64 P0, [R0+URZ+0xe8], R2 ;  /* 0x0000e802000085a7 */ /* 0x000ee400080010ff */
[----:B---3--:R-:W-:Y:S05]  /*9da0*/  @!P0 BRA `(.L_x_195) ;  /* 0xfffffffc00f08947 */ /* 0x008fea000383ffff */
[----:B------:R-:W-:Y:S05]  /*9db0*/  BRA `(.L_x_196) ;  /* 0xffffffb000007947 */ /* 0x000fea000383ffff */
.L_x_90:
[----:B-1----:R-:W-:-:S07]  /*9dc0*/  MOV R0, UR7 ;  /* 0x0000000700007c02 */ /* 0x002fce0008000f00 */
.L_x_197:
[----:B-1----:R1:W3:Y:S02]  /*9dd0*/  SYNCS.PHASECHK.TRANS64.TRYWAIT P0, [R0+URZ+0xf0], R2 ;  /* 0x0000f002000075a7 */ /* 0x0022e400080011ff */
[----:B---3--:R-:W-:Y:S05]  /*9de0*/  @!P0 NANOSLEEP.SYNCS 0x989680 ;  /* 0x009896800000895d */ /* 0x008fea0003900000 */
[----:B------:R-:W3:Y:S02]  /*9df0*/  @!P0 SYNCS.PHASECHK.TRANS64 P0, [R0+URZ+0xf0], R2 ;  /* 0x0000f002000085a7 */ /* 0x000ee400080010ff */
[----:B---3--:R-:W-:Y:S05]  /*9e00*/  @!P0 BRA `(.L_x_197) ;  /* 0xfffffffc00f08947 */ /* 0x008fea000383ffff */
[----:B------:R-:W-:Y:S05]  /*9e10*/  BRA `(.L_x_198) ;  /* 0xffffffac00f07947 */ /* 0x000fea000383ffff */
.L_x_92:
[----:B--2---:R2:W4:Y:S02]  /*9e20*/  SYNCS.PHASECHK.TRANS64.TRYWAIT P0, [R0+URZ+0x110], R2 ;  /* 0x00011002000075a7 */ /* 0x00452400080011ff */
[----:B----4-:R-:W-:Y:S05]  /*9e30*/  @!P0 NANOSLEEP.SYNCS 0x989680 ;  /* 0x009896800000895d */ /* 0x010fea0003900000 */
[----:B------:R-:W4:Y:S02]  /*9e40*/  @!P0 SYNCS.PHASECHK.TRANS64 P0, [R0+URZ+0x110], R2 ;  /* 0x00011002000085a7 */ /* 0x000f2400080010ff */
[----:B----4-:R-:W-:Y:S05]  /*9e50*/  @!P0 BRA `(.L_x_92) ;  /* 0xfffffffc00f08947 */ /* 0x010fea000383ffff */
[----:B------:R-:W-:Y:S05]  /*9e60*/  BRA `(.L_x_199) ;  /* 0xffffffb000b87947 */ /* 0x000fea000383ffff */
.L_x_103:
[----:B-1----:R-:W-:Y:S04]  /*9e70*/  MOV R2, UR48 ;  /* 0x0000003000027c02 */ /* 0x002fe80008000f00 */
[----:B------:R1:W3:Y:S03]  /*9e80*/  SYNCS.PHASECHK.TRANS64.TRYWAIT P1, [R2+URZ+0xc0], R3 ;  /* 0x0000c003020075a7 */ /* 0x0002e600080211ff */
[----:B---3--:R-:W-:Y:S05]  /*9e90*/  @!P1 NANOSLEEP.SYNCS 0x989680 ;  /* 0x009896800000995d */ /* 0x008fea0003900000 */
[----:B------:R-:W3:Y:S02]  /*9ea0*/  @!P1 SYNCS.PHASECHK.TRANS64 P1, [R2+URZ+0xc0], R3 ;  /* 0x0000c003020095a7 */ /* 0x000ee400080210ff */
[----:B---3--:R-:W-:Y:S05]  /*9eb0*/  @!P1 BRA `(.L_x_103) ;  /* 0xfffffffc00ec9947 */ /* 0x008fea000383ffff */
[----:B------:R-:W-:Y:S05]  /*9ec0*/  BRA `(.L_x_102) ;  /* 0xffffffbc00c47947 */ /* 0x000fea000383ffff */
.L_x_105:
[----:B-1----:R1:W4:Y:S02]  /*9ed0*/  SYNCS.PHASECHK.TRANS64.TRYWAIT P0, [R64+URZ+0x130], R0 ;  /* 0x00013000400075a7 */ /* 0x00232400080011ff */
[----:B----4-:R-:W-:Y:S05]  /*9ee0*/  @!P0 NANOSLEEP.SYNCS 0x989680 ;  /* 0x009896800000895d */ /* 0x010fea0003900000 */
[----:B------:R-:W4:Y:S02]  /*9ef0*/  @!P0 SYNCS.PHASECHK.TRANS64 P0, [R64+URZ+0x130], R0 ;  /* 0x00013000400085a7 */ /* 0x000f2400080010ff */
[----:B----4-:R-:W-:Y:S05]  /*9f00*/  @!P0 BRA `(.L_x_105) ;  /* 0xfffffffc00f08947 */ /* 0x010fea000383ffff */
[----:B------:R-:W-:Y:S05]  /*9f10*/  BRA `(.L_x_104) ;  /* 0xffffffbc00ec7947 */ /* 0x000fea000383ffff */
.L_x_114:
[----:B--2---:R2:W4:Y:S02]  /*9f20*/  SYNCS.PHASECHK.TRANS64.TRYWAIT P0, [R2+URZ+0xc0], R0 ;  /* 0x0000c000020075a7 */ /* 0x00452400080011ff */
[----:B----4-:R-:W-:Y:S05]  /*9f30*/  @!P0 NANOSLEEP.SYNCS 0x989680 ;  /* 0x009896800000895d */ /* 0x010fea0003900000 */
[----:B------:R-:W4:Y:S02]  /*9f40*/  @!P0 SYNCS.PHASECHK.TRANS64 P0, [R2+URZ+0xc0], R0 ;  /* 0x0000c000020085a7 */ /* 0x000f2400080010ff */
[----:B----4-:R-:W-:Y:S05]  /*9f50*/  @!P0 BRA `(.L_x_114) ;  /* 0xfffffffc00f08947 */ /* 0x010fea000383ffff */
[----:B------:R-:W-:Y:S05]  /*9f60*/  BRA `(.L_x_113) ;  /* 0xffffffc800c87947 */ /* 0x000fea000383ffff */
.L_x_122:
[----:B--2---:R2:W4:Y:S02]  /*9f70*/  SYNCS.PHASECHK.TRANS64.TRYWAIT P0, [R0+URZ+0xc0], R6 ;  /* 0x0000c006000075a7 */ /* 0x00452400080011ff */
[----:B----4-:R-:W-:Y:S05]  /*9f80*/  @!P0 NANOSLEEP.SYNCS 0x989680 ;  /* 0x009896800000895d */ /* 0x010fea0003900000 */
[----:B------:R-:W4:Y:S02]  /*9f90*/  @!P0 SYNCS.PHASECHK.TRANS64 P0, [R0+URZ+0xc0], R6 ;  /* 0x0000c006000085a7 */ /* 0x000f2400080010ff */
[----:B----4-:R-:W-:Y:S05]  /*9fa0*/  @!P0 BRA `(.L_x_122) ;  /* 0xfffffffc00f08947 */ /* 0x010fea000383ffff */
[----:B------:R-:W-:Y:S05]  /*9fb0*/  BRA `(.L_x_121) ;  /* 0xffffffd400c87947 */ /* 0x000fea000383ffff */
.L_x_130:
[----:B--2---:R2:W4:Y:S02]  /*9fc0*/  SYNCS.PHASECHK.TRANS64.TRYWAIT P0, [R0+URZ+0xc0], R5 ;  /* 0x0000c005000075a7 */ /* 0x00452400080011ff */
[----:B----4-:R-:W-:Y:S05]  /*9fd0*/  @!P0 NANOSLEEP.SYNCS 0x989680 ;  /* 0x009896800000895d */ /* 0x010fea0003900000 */
[----:B------:R-:W4:Y:S02]  /*9fe0*/  @!P0 SYNCS.PHASECHK.TRANS64 P0, [R0+URZ+0xc0], R5 ;  /* 0x0000c005000085a7 */ /* 0x000f2400080010ff */
[----:B----4-:R-:W-:Y:S05]  /*9ff0*/  @!P0 BRA `(.L_x_130) ;  /* 0xfffffffc00f08947 */ /* 0x010fea000383ffff */
[----:B------:R-:W-:Y:S05]  /*a000*/  BRA `(.L_x_129) ;  /* 0xffffffe000c87947 */ /* 0x000fea000383ffff */
        .weak           $__internal_0_$__cuda_sm10x_tcgen05_guardrail_trap_col_being_dealloced_not_returned_by_alloc
        .type           $__internal_0_$__cuda_sm10x_tcgen05_guardrail_trap_col_being_dealloced_not_returned_by_alloc,@function
        .size           $__internal_0_$__cuda_sm10x_tcgen05_guardrail_trap_col_being_dealloced_not_returned_by_alloc,($__internal_1_$__cuda_sm10x_tcgen05_guardrail_trap_phase_invalid_during_alloc - $__internal_0_$__cuda_sm10x_tcgen05_guardrail_trap_col_being_dealloced_not_returned_by_alloc)
$__internal_0_$__cuda_sm10x_tcgen05_guardrail_trap_col_being_dealloced_not_returned_by_alloc:
[----:B------:R-:W-:Y:S05]  /*a010*/  BPT.TRAP 0x1 ;  /* 0x000000040000795c */ /* 0x000fea0000300000 */
[----:B------:R-:W-:-:S04]  /*a020*/  HFMA2 R3, -RZ, RZ, 0, 0 ;  /* 0x00000000ff037431 */ /* 0x000fc800000001ff */
[----:B------:R-:W-:Y:S05]  /*a030*/  RET.REL.NODEC R2 `(_ZN7cutlass13device_kernelINS_4gemm6kernel13GemmUniversalIN4cute5tupleIJiiiiEEENS1_10collective13CollectiveMmaINS1_35MainloopSm100TmaUmmaWarpSpecializedILi12ELi2ELi4ENS5_IJNS4_1CILi1EEESB_SB_EEEEENS5_IJNSA_ILi128EEESE_NSA_ILi32EEEEEENS_6half_tENS5_IJlSB_lEEESH_SI_NS4_8TiledMMAINS4_8MMA_AtomIJNS4_20SM100_MMA_F16BF16_SSISH_SH_fLi128ELi128ELNS4_4UMMA5MajorE0ELSN_0ELNSM_7ScaleInE0ELSO_0EEEEEENS4_6LayoutISC_NS5_IJNSA_ILi0EEESS_SS_EEEEENS5_IJNS4_10UnderscoreESV_SV_EEEEENS4_13SM90_TMA_LOADENS4_14ComposedLayoutINS4_7SwizzleILi2ELi4ELi3EEENS4_18smem_ptr_flag_bitsILi16EEENSR_INS5_IJNSA_ILi8EEESF_EEENS5_IJSF_SB_EEEEEEEvNS4_8identityESY_S18_vS19_EENS_8epilogue10collective18CollectiveEpilogueINS1B_23Sm100TmaWarpSpecializedILi4ELi2ELi32ELb1ELb0EEEJSG_NS5_IJNSR_ISE_SB_EENSR_ISF_SB_EEEEESH_SI_SH_SI_NS1B_6fusion15FusionCallbacksIS1F_NS1J_17LinearCombinationISH_fSH_fLNS_15FloatRoundStyleE2EEESG_S1I_JEEENS4_5SM1004TMEM4LOAD26SM100_TMEM_LOAD_32dp32b32xESY_S18_NS4_39AutoVectorizingCopyWithAssumedAlignmentILi128EEENS4_14SM90_TMA_STOREES18_S1U_S1U_EEEvvEEEEvNT_6ParamsE) ;  /* 0xffffff5c02f07950 */ /* 0x000fea0003c3ffff */
        .weak           $__internal_1_$__cuda_sm10x_tcgen05_guardrail_trap_phase_invalid_during_alloc
        .type           $__internal_1_$__cuda_sm10x_tcgen05_guardrail_trap_phase_invalid_during_alloc,@function
        .size           $__internal_1_$__cuda_sm10x_tcgen05_guardrail_trap_phase_invalid_during_alloc,($__internal_2_$__cuda_sm10x_tcgen05_guardrail_trap_unallocated_columns_being_dealloced - $__internal_1_$__cuda_sm10x_tcgen05_guardrail_trap_phase_invalid_during_alloc)
$__internal_1_$__cuda_sm10x_tcgen05_guardrail_trap_phase_invalid_during_alloc:
[----:B------:R-:W-:Y:S05]  /*a040*/  BPT.TRAP 0x1 ;  /* 0x000000040000795c */ /* 0x000fea0000300000 */
[----:B------:R-:W-:-:S04]  /*a050*/  MOV R3, 0x0 ;  /* 0x0000000000037802 */ /* 0x000fc80000000f00 */
[----:B------:R-:W-:Y:S05]  /*a060*/  RET.REL.NODEC R2 `(_ZN7cutlass13device_kernelINS_4gemm6kernel13GemmUniversalIN4cute5tupleIJiiiiEEENS1_10collective13CollectiveMmaINS1_35MainloopSm100TmaUmmaWarpSpecializedILi12ELi2ELi4ENS5_IJNS4_1CILi1EEESB_SB_EEEEENS5_IJNSA_ILi128EEESE_NSA_ILi32EEEEEENS_6half_tENS5_IJlSB_lEEESH_SI_NS4_8TiledMMAINS4_8MMA_AtomIJNS4_20SM100_MMA_F16BF16_SSISH_SH_fLi128ELi128ELNS4_4UMMA5MajorE0ELSN_0ELNSM_7ScaleInE0ELSO_0EEEEEENS4_6LayoutISC_NS5_IJNSA_ILi0EEESS_SS_EEEEENS5_IJNS4_10UnderscoreESV_SV_EEEEENS4_13SM90_TMA_LOADENS4_14ComposedLayoutINS4_7SwizzleILi2ELi4ELi3EEENS4_18smem_ptr_flag_bitsILi16EEENSR_INS5_IJNSA_ILi8EEESF_EEENS5_IJSF_SB_EEEEEEEvNS4_8identityESY_S18_vS19_EENS_8epilogue10collective18CollectiveEpilogueINS1B_23Sm100TmaWarpSpecializedILi4ELi2ELi32ELb1ELb0EEEJSG_NS5_IJNSR_ISE_SB_EENSR_ISF_SB_EEEEESH_SI_SH_SI_NS1B_6fusion15FusionCallbacksIS1F_NS1J_17LinearCombinationISH_fSH_fLNS_15FloatRoundStyleE2EEESG_S1I_JEEENS4_5SM1004TMEM4LOAD26SM100_TMEM_LOAD_32dp32b32xESY_S18_NS4_39AutoVectorizingCopyWithAssumedAlignmentILi128EEENS4_14SM90_TMA_STOREES18_S1U_S1U_EEEvvEEEEvNT_6ParamsE) ;  /* 0xffffff5c02e47950 */ /* 0x000fea0003c3ffff */
        .weak           $__internal_2_$__cuda_sm10x_tcgen05_guardrail_trap_unallocated_columns_being_dealloced
        .type           $__internal_2_$__cuda_sm10x_tcgen05_guardrail_trap_unallocated_columns_being_dealloced,@function
        .size           $__internal_2_$__cuda_sm10x_tcgen05_guardrail_trap_unallocated_columns_being_dealloced,(.L_x_201 - $__internal_2_$__cuda_sm10x_tcgen05_guardrail_trap_unallocated_columns_being_dealloced)
$__internal_2_$__cuda_sm10x_tcgen05_guardrail_trap_unallocated_columns_being_dealloced:
[----:B------:R-:W-:Y:S05]  /*a070*/  BPT.TRAP 0x1 ;  /* 0x000000040000795c */ /* 0x000fea0000300000 */
[----:B------:R-:W-:-:S04]  /*a080*/  HFMA2 R3, -RZ, RZ, 0, 0 ;  /* 0x00000000ff037431 */ /* 0x000fc800000001ff */
[----:B------:R-:W-:Y:S05]  /*a090*/  RET.REL.NODEC R2 `(_ZN7cutlass13device_kernelINS_4gemm6kernel13GemmUniversalIN4cute5tupleIJiiiiEEENS1_10collective13CollectiveMmaINS1_35MainloopSm100TmaUmmaWarpSpecializedILi12ELi2ELi4ENS5_IJNS4_1CILi1EEESB_SB_EEEEENS5_IJNSA_ILi128EEESE_NSA_ILi32EEEEEENS_6half_tENS5_IJlSB_lEEESH_SI_NS4_8TiledMMAINS4_8MMA_AtomIJNS4_20SM100_MMA_F16BF16_SSISH_SH_fLi128ELi128ELNS4_4UMMA5MajorE0ELSN_0ELNSM_7ScaleInE0ELSO_0EEEEEENS4_6LayoutISC_NS5_IJNSA_ILi0EEESS_SS_EEEEENS5_IJNS4_10UnderscoreESV_SV_EEEEENS4_13SM90_TMA_LOADENS4_14ComposedLayoutINS4_7SwizzleILi2ELi4ELi3EEENS4_18smem_ptr_flag_bitsILi16EEENSR_INS5_IJNSA_ILi8EEESF_EEENS5_IJSF_SB_EEEEEEEvNS4_8identityESY_S18_vS19_EENS_8epilogue10collective18CollectiveEpilogueINS1B_23Sm100TmaWarpSpecializedILi4ELi2ELi32ELb1ELb0EEEJSG_NS5_IJNSR_ISE_SB_EENSR_ISF_SB_EEEEESH_SI_SH_SI_NS1B_6fusion15FusionCallbacksIS1F_NS1J_17LinearCombinationISH_fSH_fLNS_15FloatRoundStyleE2EEESG_S1I_JEEENS4_5SM1004TMEM4LOAD26SM100_TMEM_LOAD_32dp32b32xESY_S18_NS4_39AutoVectorizingCopyWithAssumedAlignmentILi128EEENS4_14SM90_TMA_STOREES18_S1U_S1U_EEEvvEEEEvNT_6ParamsE) ;  /* 0xffffff5c02d87950 */ /* 0x000fea0003c3ffff */
.L_x_200:
[----:B------:R-:W-:-:S00]  /*a0a0*/  BRA `(.L_x_200) ;  /* 0xfffffffc00fc7947 */ /* 0x000fc0000383ffff */
[----:B------:R-:W-:-:S00]  /*a0b0*/  NOP ;  /* 0x0000000000007918 */ /* 0x000fc00000000000 */
        /* <DEDUP_REMOVED lines=12> */
.L_x_201:


//--------------------- .nv.global.init           --------------------------
	.section	.nv.global.init,"aw",@progbits
.nv.global.init:
	.type		$str$27,@object
	.size		$str$27,($str$28 - $str$27)
$str$27:
        /*0000*/ 	.byte	0x28, 0x61, 0x64, 0x64, 0x72, 0x65, 0x73, 0x73, 0x20, 0x26, 0x20, 0x6d, 0x61, 0x73, 0x6b, 0x29
        /*0010*/ 	.byte	0x20, 0x3d, 0x3d, 0x20, 0x30, 0x00
	.type		$str$28,@object
	.size		$str$28,($str$26 - $str$28)
$str$28:
        /*0016*/ 	.byte	0x2f, 0x74, 0x6d, 0x70, 0x2f, 0x63, 0x75, 0x74, 0x6c, 0x61, 0x73, 0x73, 0x5f, 0x73, 0x77, 0x65
        /*0026*/ 	.byte	0x65, 0x70, 0x5f, 0x73, 0x72, 0x63, 0x2f, 0x69, 0x6e, 0x63, 0x6c, 0x75, 0x64, 0x65, 0x2f, 0x63
        /*0036*/ 	.byte	0x75, 0x74, 0x65, 0x2f, 0x70, 0x6f, 0x69, 0x6e, 0x74, 0x65, 0x72, 0x5f, 0x66, 0x6c, 0x61, 0x67
        /*0046*/ 	.byte	0x67, 0x65, 0x64, 0x2e, 0x68, 0x70, 0x70, 0x00
	.type		$str$26,@object
	.size		$str$26,($str$25 - $str$26)
$str$26:
        /*004e*/ 	.byte	0x2f, 0x74, 0x6d, 0x70, 0x2f, 0x63, 0x75, 0x74, 0x6c, 0x61, 0x73, 0x73, 0x5f, 0x73, 0x77, 0x65
        /*005e*/ 	.byte	0x65, 0x70, 0x5f, 0x73, 0x72, 0x63, 0x2f, 0x69, 0x6e, 0x63, 0x6c, 0x75, 0x64, 0x65, 0x2f, 0x63
        /*006e*/ 	.byte	0x75, 0x74, 0x65, 0x2f, 0x61, 0x74, 0x6f, 0x6d, 0x2f, 0x63, 0x6f, 0x70, 0x79, 0x5f, 0x74, 0x72
        /*007e*/ 	.byte	0x61, 0x69, 0x74, 0x73, 0x5f, 0x73, 0x6d, 0x31, 0x30, 0x30, 0x2e, 0x68, 0x70, 0x70, 0x00
	.type		$str$25,@object
	.size		$str$25,(__unnamed_1 - $str$25)
$str$25:
        /*008d*/ 	.byte	0x28, 0x28, 0x75, 0x69, 0x6e, 0x74, 0x33, 0x32, 0x5f, 0x74, 0x28, 0x74, 0x68, 0x72, 0x65, 0x61
        /*009d*/ 	.byte	0x64, 0x49, 0x64, 0x78, 0x2e, 0x78, 0x29, 0x20, 0x2f, 0x20, 0x33, 0x32, 0x29, 0x20, 0x25, 0x20
        /*00ad*/ 	.byte	0x34, 0x29, 0x20, 0x3d, 0x3d, 0x20, 0x28, 0x28, 0x28, 0x74, 0x6d, 0x65, 0x6d, 0x5f, 0x61, 0x64
        /*00bd*/ 	.byte	0x64, 0x72, 0x20, 0x3e, 0x3e, 0x20, 0x31, 0x36, 0x29, 0x20, 0x2f, 0x20, 0x33, 0x32, 0x29, 0x20
        /*00cd*/ 	.byte	0x25, 0x20, 0x34, 0x29, 0x00
	.type		__unnamed_1,@object
	.size		__unnamed_1,(__unnamed_2 - __unnamed_1)
__unnamed_1:
        /*00d2*/ 	.byte	0x61, 0x75, 0x74, 0x6f, 0x20, 0x63, 0x75, 0x74, 0x65, 0x3a, 0x3a, 0x61, 0x73, 0x5f, 0x70, 0x6f
        /* <DEDUP_REMOVED lines=24> */
        /*0262*/ 	.byte	0x3e, 0x3e, 0x3e, 0x3e, 0x5d, 0x00
	.type		__unnamed_2,@object
	.size		__unnamed_2,(.L_2 - __unnamed_2)
__unnamed_2:
        /* <DEDUP_REMOVED lines=42> */
        /*0508*/ 	.byte	0x3e, 0x3e, 0x5d, 0x00
.L_2:


//--------------------- .nv.shared._ZN7cutlass13device_kernelINS_4gemm6kernel13GemmUniversalIN4cute5tupleIJiiiiEEENS1_10collective13CollectiveMmaINS1_35MainloopSm100TmaUmmaWarpSpecializedILi12ELi2ELi4ENS5_IJNS4_1CILi1EEESB_SB_EEEEENS5_IJNSA_ILi128EEESE_NSA_ILi32EEEEEENS_6half_tENS5_IJlSB_lEEESH_SI_NS4_8TiledMMAINS4_8MMA_AtomIJNS4_20SM100_MMA_F16BF16_SSISH_SH_fLi128ELi128ELNS4_4UMMA5MajorE0ELSN_0ELNSM_7ScaleInE0ELSO_0EEEEEENS4_6LayoutISC_NS5_IJNSA_ILi0EEESS_SS_EEEEENS5_IJNS4_10UnderscoreESV_SV_EEEEENS4_13SM90_TMA_LOADENS4_14ComposedLayoutINS4_7SwizzleILi2ELi4ELi3EEENS4_18smem_ptr_flag_bitsILi16EEENSR_INS5_IJNSA_ILi8EEESF_EEENS5_IJSF_SB_EEEEEEEvNS4_8identityESY_S18_vS19_EENS_8epilogue10collective18CollectiveEpilogueINS1B_23Sm100TmaWarpSpecializedILi4ELi2ELi32ELb1ELb0EEEJSG_NS5_IJNSR_ISE_SB_EENSR_ISF_SB_EEEEESH_SI_SH_SI_NS1B_6fusion15FusionCallbacksIS1F_NS1J_17LinearCombinationISH_fSH_fLNS_15FloatRoundStyleE2EEESG_S1I_JEEENS4_5SM1004TMEM4LOAD26SM100_TMEM_LOAD_32dp32b32xESY_S18_NS4_39AutoVectorizingCopyWithAssumedAlignmentILi128EEENS4_14SM90_TMA_STOREES18_S1U_S1U_EEEvvEEEEvNT_6ParamsE --------------------------
	.section	.nv.shared._ZN7cutlass13device_kernelINS_4gemm6kernel13GemmUniversalIN4cute5tupleIJiiiiEEENS1_10collective13CollectiveMmaINS1_35MainloopSm100TmaUmmaWarpSpecializedILi12ELi2ELi4ENS5_IJNS4_1CILi1EEESB_SB_EEEEENS5_IJNSA_ILi128EEESE_NSA_ILi32EEEEEENS_6half_tENS5_IJlSB_lEEESH_SI_NS4_8TiledMMAINS4_8MMA_AtomIJNS4_20SM100_MMA_F16BF16_SSISH_SH_fLi128ELi128ELNS4_4UMMA5MajorE0ELSN_0ELNSM_7ScaleInE0ELSO_0EEEEEENS4_6LayoutISC_NS5_IJNSA_ILi0EEESS_SS_EEEEENS5_IJNS4_10UnderscoreESV_SV_EEEEENS4_13SM90_TMA_LOADENS4_14ComposedLayoutINS4_7SwizzleILi2ELi4ELi3EEENS4_18smem_ptr_flag_bitsILi16EEENSR_INS5_IJNSA_ILi8EEESF_EEENS5_IJSF_SB_EEEEEEEvNS4_8identityESY_S18_vS19_EENS_8epilogue10collective18CollectiveEpilogueINS1B_23Sm100TmaWarpSpecializedILi4ELi2ELi32ELb1ELb0EEEJSG_NS5_IJNSR_ISE_SB_EENSR_ISF_SB_EEEEESH_SI_SH_SI_NS1B_6fusion15FusionCallbacksIS1F_NS1J_17LinearCombinationISH_fSH_fLNS_15FloatRoundStyleE2EEESG_S1I_JEEENS4_5SM1004TMEM4LOAD26SM100_TMEM_LOAD_32dp32b32xESY_S18_NS4_39AutoVectorizingCopyWithAssumedAlignmentILi128EEENS4_14SM90_TMA_STOREES18_S1U_S1U_EEEvvEEEEvNT_6ParamsE,"aw",@nobits
	.sectionflags	@""
	.align	16
	.zero		1024


//--------------------- .nv.shared.reserved.0     --------------------------
	.section	.nv.shared.reserved.0,"aw",@nobits
	.weak		__nv_reservedSMEM_offset_0_alias
	.size		__nv_reservedSMEM_offset_0_alias, 0, 64
	.other		__nv_reservedSMEM_offset_0_alias,@"STO_CUDA_RESERVED_SHARED STV_DEFAULT"
__nv_reservedSMEM_offset_0_alias:
	.zero		0
.nv.shared.reserved.0:
	.zero		64
	.weak		__nv_reservedSMEM_tcgen05_partition
	.type		__nv_reservedSMEM_tcgen05_partition,@object
	.size		__nv_reservedSMEM_tcgen05_partition,(.L_0 - __nv_reservedSMEM_tcgen05_partition)
__nv_reservedSMEM_tcgen05_partition:
	.zero		32
.L_0:


//--------------------- .nv.global                --------------------------
	.section	.nv.global,"aw",@nobits
.nv.global:
	.type		_ZN40_INTERNAL_e9732a88_4_k_cu_ac9dfcc8_278754cute1_E,@object
	.size		_ZN40_INTERNAL_e9732a88_4_k_cu_ac9dfcc8_278754cute1_E,(_ZN40_INTERNAL_e9732a88_4_k_cu_ac9dfcc8_278754cuda3std3__45__cpo6cbeginE - _ZN40_INTERNAL_e9732a88_4_k_cu_ac9dfcc8_278754cute1_E)
_ZN40_INTERNAL_e9732a88_4_k_cu_ac9dfcc8_278754cute1_E:
	.zero		1
	.type		_ZN40_INTERNAL_e9732a88_4_k_cu_ac9dfcc8_278754cuda3std3__45__cpo6cbeginE,@object
	.size		_ZN40_INTERNAL_e9732a88_4_k_cu_ac9dfcc8_278754cuda3std3__45__cpo6cbeginE,(_ZN40_INTERNAL_e9732a88_4_k_cu_ac9dfcc8_278754cuda3std3__48in_placeE - _ZN40_INTERNAL_e9732a88_4_k_cu_ac9dfcc8_278754cuda3std3__45__cpo6cbeginE)
_ZN40_INTERNAL_e9732a88_4_k_cu_ac9dfcc8_278754cuda3std3__45__cpo6cbeginE:
	.zero		1
	.type		_ZN40_INTERNAL_e9732a88_4_k_cu_ac9dfcc8_278754cuda3std3__48in_placeE,@object
	.size		_ZN40_INTERNAL_e9732a88_4_k_cu_ac9dfcc8_278754cuda3std3__48in_placeE,(_ZN40_INTERNAL_e9732a88_4_k_cu_ac9dfcc8_278754cuda3std6ranges3__45__cpo9iter_moveE - _ZN40_INTERNAL_e9732a88_4_k_cu_ac9dfcc8_278754cuda3std3__48in_placeE)
_ZN40_INTERNAL_e9732a88_4_k_cu_ac9dfcc8_278754cuda3std3__48in_placeE:
	.zero		1
	.type		_ZN40_INTERNAL_e9732a88_4_k_cu_ac9dfcc8_278754cuda3std6ranges3__45__cpo9iter_moveE,@object
	.size		_ZN40_INTERNAL_e9732a88_4_k_cu_ac9dfcc8_278754cuda3std6ranges3__45__cpo9iter_moveE,(_ZN40_INTERNAL_e9732a88_4_k_cu_ac9dfcc8_278754cuda3std3__45__cpo5beginE - _ZN40_INTERNAL_e9732a88_4_k_cu_ac9dfcc8_278754cuda3std6ranges3__45__cpo9iter_moveE)
_ZN40_INTERNAL_e9732a88_4_k_cu_ac9dfcc8_278754cuda3std6ranges3__45__cpo9iter_moveE:
	.zero		1
	.type		_ZN40_INTERNAL_e9732a88_4_k_cu_ac9dfcc8_278754cuda3std3__45__cpo5beginE,@object
	.size		_ZN40_INTERNAL_e9732a88_4_k_cu_ac9dfcc8_278754cuda3std3__45__cpo5beginE,(_ZN40_INTERNAL_e9732a88_4_k_cu_ac9dfcc8_278754cuda3std3__442_GLOBAL__N__e9732a88_4_k_cu_ac9dfcc8_278756ignoreE - _ZN40_INTERNAL_e9732a88_4_k_cu_ac9dfcc8_278754cuda3std3__45__cpo5beginE)
_ZN40_INTERNAL_e9732a88_4_k_cu_ac9dfcc8_278754cuda3std3__45__cpo5beginE:
	.zero		1
	.type		_ZN40_INTERNAL_e9732a88_4_k_cu_ac9dfcc8_278754cuda3std3__442_GLOBAL__N__e9732a88_4_k_cu_ac9dfcc8_278756ignoreE,@object
	.size		_ZN40_INTERNAL_e9732a88_4_k_cu_ac9dfcc8_278754cuda3std3__442_GLOBAL__N__e9732a88_4_k_cu_ac9dfcc8_278756ignoreE,(_ZN40_INTERNAL_e9732a88_4_k_cu_ac9dfcc8_278754cute7productE - _ZN40_INTERNAL_e9732a88_4_k_cu_ac9dfcc8_278754cuda3std3__442_GLOBAL__N__e9732a88_4_k_cu_ac9dfcc8_278756ignoreE)
_ZN40_INTERNAL_e9732a88_4_k_cu_ac9dfcc8_278754cuda3std3__442_GLOBAL__N__e9732a88_4_k_cu_ac9dfcc8_278756ignoreE:
	.zero		1
	.type		_ZN40_INTERNAL_e9732a88_4_k_cu_ac9dfcc8_278754cute7productE,@object
	.size		_ZN40_INTERNAL_e9732a88_4_k_cu_ac9dfcc8_278754cute7productE,(_ZN40_INTERNAL_e9732a88_4_k_cu_ac9dfcc8_278754cuda3std3__45__cpo3endE - _ZN40_INTERNAL_e9732a88_4_k_cu_ac9dfcc8_278754cute7productE)
_ZN40_INTERNAL_e9732a88_4_k_cu_ac9dfcc8_278754cute7productE:
	.zero		1
	.type		_ZN40_INTERNAL_e9732a88_4_k_cu_ac9dfcc8_278754cuda3std3__45__cpo3endE,@object
	.size		_ZN40_INTERNAL_e9732a88_4_k_cu_ac9dfcc8_278754cuda3std3__45__cpo3endE,(_ZN40_INTERNAL_e9732a88_4_k_cu_ac9dfcc8_278754cuda3std3__419piecewise_constructE - _ZN40_INTERNAL_e9732a88_4_k_cu_ac9dfcc8_278754cuda3std3__45__cpo3endE)
_ZN40_INTERNAL_e9732a88_4_k_cu_ac9dfcc8_278754cuda3std3__45__cpo3endE:
	.zero		1
	.type		_ZN40_INTERNAL_e9732a88_4_k_cu_ac9dfcc8_278754cuda3std3__419piecewise_constructE,@object
	.size		_ZN40_INTERNAL_e9732a88_4_k_cu_ac9dfcc8_278754cuda3std3__419piecewise_constructE,(_ZN40_INTERNAL_e9732a88_4_k_cu_ac9dfcc8_278754cuda3std3__45__cpo4cendE - _ZN40_INTERNAL_e9732a88_4_k_cu_ac9dfcc8_278754cuda3std3__419piecewise_constructE)
_ZN40_INTERNAL_e9732a88_4_k_cu_ac9dfcc8_278754cuda3std3__419piecewise_constructE:
	.zero		1
	.type		_ZN40_INTERNAL_e9732a88_4_k_cu_ac9dfcc8_278754cuda3std3__45__cpo4cendE,@object
	.size		_ZN40_INTERNAL_e9732a88_4_k_cu_ac9dfcc8_278754cuda3std3__45__cpo4cendE,(_ZN40_INTERNAL_e9732a88_4_k_cu_ac9dfcc8_278754cuda3std6ranges3__45__cpo4swapE - _ZN40_INTERNAL_e9732a88_4_k_cu_ac9dfcc8_278754cuda3std3__45__cpo4cendE)
_ZN40_INTERNAL_e9732a88_4_k_cu_ac9dfcc8_278754cuda3std3__45__cpo4cendE:
	.zero		1
	.type		_ZN40_INTERNAL_e9732a88_4_k_cu_ac9dfcc8_278754cuda3std6ranges3__45__cpo4swapE,@object
	.size		_ZN40_INTERNAL_e9732a88_4_k_cu_ac9dfcc8_278754cuda3std6ranges3__45__cpo4swapE,(.L_10 - _ZN40_INTERNAL_e9732a88_4_k_cu_ac9dfcc8_278754cuda3std6ranges3__45__cpo4swapE)
_ZN40_INTERNAL_e9732a88_4_k_cu_ac9dfcc8_278754cuda3std6ranges3__45__cpo4swapE:
	.zero		1
.L_10:


//--------------------- .nv.constant0._ZN7cutlass13device_kernelINS_4gemm6kernel13GemmUniversalIN4cute5tupleIJiiiiEEENS1_10collective13CollectiveMmaINS1_35MainloopSm100TmaUmmaWarpSpecializedILi12ELi2ELi4ENS5_IJNS4_1CILi1EEESB_SB_EEEEENS5_IJNSA_ILi128EEESE_NSA_ILi32EEEEEENS_6half_tENS5_IJlSB_lEEESH_SI_NS4_8TiledMMAINS4_8MMA_AtomIJNS4_20SM100_MMA_F16BF16_SSISH_SH_fLi128ELi128ELNS4_4UMMA5MajorE0ELSN_0ELNSM_7ScaleInE0ELSO_0EEEEEENS4_6LayoutISC_NS5_IJNSA_ILi0EEESS_SS_EEEEENS5_IJNS4_10UnderscoreESV_SV_EEEEENS4_13SM90_TMA_LOADENS4_14ComposedLayoutINS4_7SwizzleILi2ELi4ELi3EEENS4_18smem_ptr_flag_bitsILi16EEENSR_INS5_IJNSA_ILi8EEESF_EEENS5_IJSF_SB_EEEEEEEvNS4_8identityESY_S18_vS19_EENS_8epilogue10collective18CollectiveEpilogueINS1B_23Sm100TmaWarpSpecializedILi4ELi2ELi32ELb1ELb0EEEJSG_NS5_IJNSR_ISE_SB_EENSR_ISF_SB_EEEEESH_SI_SH_SI_NS1B_6fusion15FusionCallbacksIS1F_NS1J_17LinearCombinationISH_fSH_fLNS_15FloatRoundStyleE2EEESG_S1I_JEEENS4_5SM1004TMEM4LOAD26SM100_TMEM_LOAD_32dp32b32xESY_S18_NS4_39AutoVectorizingCopyWithAssumedAlignmentILi128EEENS4_14SM90_TMA_STOREES18_S1U_S1U_EEEvvEEEEvNT_6ParamsE --------------------------
	.section	.nv.constant0._ZN7cutlass13device_kernelINS_4gemm6kernel13GemmUniversalIN4cute5tupleIJiiiiEEENS1_10collective13CollectiveMmaINS1_35MainloopSm100TmaUmmaWarpSpecializedILi12ELi2ELi4ENS5_IJNS4_1CILi1EEESB_SB_EEEEENS5_IJNSA_ILi128EEESE_NSA_ILi32EEEEEENS_6half_tENS5_IJlSB_lEEESH_SI_NS4_8TiledMMAINS4_8MMA_AtomIJNS4_20SM100_MMA_F16BF16_SSISH_SH_fLi128ELi128ELNS4_4UMMA5MajorE0ELSN_0ELNSM_7ScaleInE0ELSO_0EEEEEENS4_6LayoutISC_NS5_IJNSA_ILi0EEESS_SS_EEEEENS5_IJNS4_10UnderscoreESV_SV_EEEEENS4_13SM90_TMA_LOADENS4_14ComposedLayoutINS4_7SwizzleILi2ELi4ELi3EEENS4_18smem_ptr_flag_bitsILi16EEENSR_INS5_IJNSA_ILi8EEESF_EEENS5_IJSF_SB_EEEEEEEvNS4_8identityESY_S18_vS19_EENS_8epilogue10collective18CollectiveEpilogueINS1B_23Sm100TmaWarpSpecializedILi4ELi2ELi32ELb1ELb0EEEJSG_NS5_IJNSR_ISE_SB_EENSR_ISF_SB_EEEEESH_SI_SH_SI_NS1B_6fusion15FusionCallbacksIS1F_NS1J_17LinearCombinationISH_fSH_fLNS_15FloatRoundStyleE2EEESG_S1I_JEEENS4_5SM1004TMEM4LOAD26SM100_TMEM_LOAD_32dp32b32xESY_S18_NS4_39AutoVectorizingCopyWithAssumedAlignmentILi128EEENS4_14SM90_TMA_STOREES18_S1U_S1U_EEEvvEEEEvNT_6ParamsE,"a",@progbits
	.sectionflags	@""
	.align	4
.nv.constant0._ZN7cutlass13device_kernelINS_4gemm6kernel13GemmUniversalIN4cute5tupleIJiiiiEEENS1_10collective13CollectiveMmaINS1_35MainloopSm100TmaUmmaWarpSpecializedILi12ELi2ELi4ENS5_IJNS4_1CILi1EEESB_SB_EEEEENS5_IJNSA_ILi128EEESE_NSA_ILi32EEEEEENS_6half_tENS5_IJlSB_lEEESH_SI_NS4_8TiledMMAINS4_8MMA_AtomIJNS4_20SM100_MMA_F16BF16_SSISH_SH_fLi128ELi128ELNS4_4UMMA5MajorE0ELSN_0ELNSM_7ScaleInE0ELSO_0EEEEEENS4_6LayoutISC_NS5_IJNSA_ILi0EEESS_SS_EEEEENS5_IJNS4_10UnderscoreESV_SV_EEEEENS4_13SM90_TMA_LOADENS4_14ComposedLayoutINS4_7SwizzleILi2ELi4ELi3EEENS4_18smem_ptr_flag_bitsILi16EEENSR_INS5_IJNSA_ILi8EEESF_EEENS5_IJSF_SB_EEEEEEEvNS4_8identityESY_S18_vS19_EENS_8epilogue10collective18CollectiveEpilogueINS1B_23Sm100TmaWarpSpecializedILi4ELi2ELi32ELb1ELb0EEEJSG_NS5_IJNSR_ISE_SB_EENSR_ISF_SB_EEEEESH_SI_SH_SI_NS1B_6fusion15FusionCallbacksIS1F_NS1J_17LinearCombinationISH_fSH_fLNS_15FloatRoundStyleE2EEESG_S1I_JEEENS4_5SM1004TMEM4LOAD26SM100_TMEM_LOAD_32dp32b32xESY_S18_NS4_39AutoVectorizingCopyWithAssumedAlignmentILi128EEENS4_14SM90_TMA_STOREES18_S1U_S1U_EEEvvEEEEvNT_6ParamsE:
	.zero		2944


//--------------------- SYMBOLS --------------------------

	.type		.nv.reservedSmem.offset0,@object
	.size		.nv.reservedSmem.offset0,0x4
	.type		.nv.reservedSmem.cap,@object
	.size		.nv.reservedSmem.cap,0x4
	.type		__assertfail,@function
